//
// Generated by NVIDIA NVVM Compiler
//
// Compiler Build ID: CL-36424714
// Cuda compilation tools, release 13.0, V13.0.88
// Based on NVVM 20.0.0
//

.version 9.0
.target sm_100
.address_size 64

	// .globl	mppi_tq_kernel
.global .align 4 .b8 precalc_xorwow_matrix[102400];
.global .align 4 .b8 precalc_xorwow_offset_matrix[102400];
.global .align 4 .b8 mrg32k3aM1[2304];
.global .align 4 .b8 mrg32k3aM2[2304];
.global .align 4 .b8 mrg32k3aM1SubSeq[2016];
.global .align 4 .b8 mrg32k3aM2SubSeq[2016];
.global .align 4 .b8 mrg32k3aM1Seq[2304];
.global .align 4 .b8 mrg32k3aM2Seq[2304];
.const .align 8 .b8 __cr_lgamma_table[72];
.global .align 4 .b8 __cudart_i2opi_f[24] = {65, 144, 67, 60, 153, 149, 98, 219, 192, 221, 52, 245, 209, 87, 39, 252, 41, 21, 68, 78, 110, 131, 249, 162};

.visible .entry mppi_tq_kernel(
	.param .u64 .ptr .align 1 mppi_tq_kernel_param_0,
	.param .align 16 .b8 mppi_tq_kernel_param_1[32],
	.param .align 4 .b8 mppi_tq_kernel_param_2[12],
	.param .align 4 .b8 mppi_tq_kernel_param_3[12],
	.param .align 4 .b8 mppi_tq_kernel_param_4[12],
	.param .align 4 .b8 mppi_tq_kernel_param_5[12],
	.param .align 4 .b8 mppi_tq_kernel_param_6[12],
	.param .align 16 .b8 mppi_tq_kernel_param_7[16],
	.param .f32 mppi_tq_kernel_param_8,
	.param .align 4 .b8 mppi_tq_kernel_param_9[88],
	.param .u32 mppi_tq_kernel_param_10,
	.param .u64 .ptr .align 1 mppi_tq_kernel_param_11,
	.param .u64 .ptr .align 1 mppi_tq_kernel_param_12
)
{
	.local .align 8 .b8 	__local_depot0[80];
	.reg .b64 	%SP;
	.reg .b64 	%SPL;
	.reg .pred 	%p<91>;
	.reg .b32 	%r<1348>;
	.reg .b32 	%f<377>;
	.reg .b64 	%rd<72>;
	.reg .b64 	%fd<5>;

	mov.u64 	%SPL, __local_depot0;
	ld.param.f32 	%f119, [mppi_tq_kernel_param_9+84];
	ld.param.f32 	%f118, [mppi_tq_kernel_param_9+80];
	ld.param.f32 	%f117, [mppi_tq_kernel_param_9+76];
	ld.param.f32 	%f115, [mppi_tq_kernel_param_9+68];
	ld.param.f32 	%f113, [mppi_tq_kernel_param_9+60];
	ld.param.f32 	%f112, [mppi_tq_kernel_param_9+56];
	ld.param.f32 	%f110, [mppi_tq_kernel_param_9+48];
	ld.param.f32 	%f109, [mppi_tq_kernel_param_9+44];
	ld.param.f32 	%f108, [mppi_tq_kernel_param_9+40];
	ld.param.f32 	%f107, [mppi_tq_kernel_param_9+36];
	ld.param.f32 	%f106, [mppi_tq_kernel_param_9+32];
	ld.param.f32 	%f105, [mppi_tq_kernel_param_9+28];
	ld.param.f32 	%f104, [mppi_tq_kernel_param_9+24];
	ld.param.f32 	%f103, [mppi_tq_kernel_param_9+20];
	ld.param.f32 	%f102, [mppi_tq_kernel_param_9+16];
	ld.param.f32 	%f100, [mppi_tq_kernel_param_9+8];
	ld.param.u32 	%r594, [mppi_tq_kernel_param_9+4];
	ld.param.f32 	%f94, [mppi_tq_kernel_param_5+8];
	ld.param.f32 	%f93, [mppi_tq_kernel_param_5+4];
	ld.param.f32 	%f92, [mppi_tq_kernel_param_5];
	ld.param.f32 	%f91, [mppi_tq_kernel_param_4+8];
	ld.param.f32 	%f90, [mppi_tq_kernel_param_4+4];
	ld.param.f32 	%f89, [mppi_tq_kernel_param_4];
	ld.param.f32 	%f363, [mppi_tq_kernel_param_3+8];
	ld.param.f32 	%f364, [mppi_tq_kernel_param_3+4];
	ld.param.f32 	%f365, [mppi_tq_kernel_param_3];
	ld.param.f32 	%f360, [mppi_tq_kernel_param_2+8];
	ld.param.f32 	%f361, [mppi_tq_kernel_param_2+4];
	ld.param.f32 	%f362, [mppi_tq_kernel_param_2];
	ld.param.u64 	%rd24, [mppi_tq_kernel_param_0];
	ld.param.f32 	%f359, [mppi_tq_kernel_param_1];
	ld.param.f32 	%f6, [mppi_tq_kernel_param_6];
	ld.param.f32 	%f7, [mppi_tq_kernel_param_6+4];
	ld.param.f32 	%f8, [mppi_tq_kernel_param_6+8];
	ld.param.u32 	%r593, [mppi_tq_kernel_param_9];
	ld.param.v4.f32 	{%f369, %f368, %f367, %f366}, [mppi_tq_kernel_param_1+16];
	ld.param.v4.f32 	{%f95, %f96, %f97, %f98}, [mppi_tq_kernel_param_7];
	ld.param.f32 	%f99, [mppi_tq_kernel_param_8];
	ld.param.u32 	%r595, [mppi_tq_kernel_param_10];
	ld.param.u64 	%rd25, [mppi_tq_kernel_param_11];
	ld.param.u64 	%rd26, [mppi_tq_kernel_param_12];
	add.u64 	%rd1, %SPL, 0;
	add.u64 	%rd2, %SPL, 0;
	mov.u32 	%r596, %ctaid.x;
	mov.u32 	%r597, %ntid.x;
	mov.u32 	%r598, %tid.x;
	mad.lo.s32 	%r2, %r596, %r597, %r598;
	setp.ge.s32 	%p1, %r2, %r593;
	@%p1 bra 	$L__BB0_138;
	add.u64 	%rd3, %SPL, 32;
	cvt.s64.s32 	%rd4, %r2;
	xor.b32  	%r601, %r595, -1429050551;
	mul.lo.s32 	%r602, %r601, 1099087573;
	add.s32 	%r1333, %r602, -638133224;
	add.s32 	%r1063, %r602, 123456789;
	st.local.v2.u32 	[%rd3], {%r1333, %r1063};
	xor.b32  	%r1062, %r602, 362436069;
	mov.b32 	%r1061, -123459836;
	st.local.v2.u32 	[%rd3+8], {%r1062, %r1061};
	add.s32 	%r1059, %r602, 5783321;
	mov.b32 	%r1060, -589760388;
	st.local.v2.u32 	[%rd3+16], {%r1060, %r1059};
	setp.eq.s32 	%p2, %r2, 0;
	@%p2 bra 	$L__BB0_116;
	mov.b32 	%r1046, 0;
	mov.b32 	%r1061, -123459836;
	mov.b32 	%r1060, -589760388;
	mov.u64 	%rd31, precalc_xorwow_matrix;
	mov.u64 	%rd67, %rd4;
$L__BB0_3:
	mov.u64 	%rd5, %rd67;
	and.b64  	%rd6, %rd5, 3;
	setp.eq.s64 	%p3, %rd6, 0;
	@%p3 bra 	$L__BB0_115;
	mul.wide.u32 	%rd30, %r1046, 3200;
	add.s64 	%rd7, %rd31, %rd30;
	mov.b32 	%r1059, 0;
	mov.u32 	%r1060, %r1059;
	mov.u32 	%r1061, %r1059;
	mov.u32 	%r1062, %r1059;
	mov.u32 	%r1063, %r1059;
	mov.u32 	%r1052, %r1059;
$L__BB0_5:
	mul.wide.u32 	%rd32, %r1052, 4;
	add.s64 	%rd33, %rd3, %rd32;
	ld.local.u32 	%r19, [%rd33+4];
	shl.b32 	%r20, %r1052, 5;
	mov.b32 	%r1058, 0;
$L__BB0_6:
	.pragma "nounroll";
	shr.u32 	%r608, %r19, %r1058;
	and.b32  	%r609, %r608, 1;
	setp.eq.b32 	%p4, %r609, 1;
	not.pred 	%p5, %p4;
	add.s32 	%r610, %r20, %r1058;
	mul.lo.s32 	%r611, %r610, 5;
	mul.wide.u32 	%rd34, %r611, 4;
	add.s64 	%rd8, %rd7, %rd34;
	@%p5 bra 	$L__BB0_8;
	ld.global.u32 	%r612, [%rd8];
	xor.b32  	%r1063, %r1063, %r612;
	ld.global.u32 	%r613, [%rd8+4];
	xor.b32  	%r1062, %r1062, %r613;
	ld.global.u32 	%r614, [%rd8+8];
	xor.b32  	%r1061, %r1061, %r614;
	ld.global.u32 	%r615, [%rd8+12];
	xor.b32  	%r1060, %r1060, %r615;
	ld.global.u32 	%r616, [%rd8+16];
	xor.b32  	%r1059, %r1059, %r616;
$L__BB0_8:
	and.b32  	%r618, %r608, 2;
	setp.eq.s32 	%p6, %r618, 0;
	@%p6 bra 	$L__BB0_10;
	ld.global.u32 	%r619, [%rd8+20];
	xor.b32  	%r1063, %r1063, %r619;
	ld.global.u32 	%r620, [%rd8+24];
	xor.b32  	%r1062, %r1062, %r620;
	ld.global.u32 	%r621, [%rd8+28];
	xor.b32  	%r1061, %r1061, %r621;
	ld.global.u32 	%r622, [%rd8+32];
	xor.b32  	%r1060, %r1060, %r622;
	ld.global.u32 	%r623, [%rd8+36];
	xor.b32  	%r1059, %r1059, %r623;
$L__BB0_10:
	and.b32  	%r625, %r608, 4;
	setp.eq.s32 	%p7, %r625, 0;
	@%p7 bra 	$L__BB0_12;
	ld.global.u32 	%r626, [%rd8+40];
	xor.b32  	%r1063, %r1063, %r626;
	ld.global.u32 	%r627, [%rd8+44];
	xor.b32  	%r1062, %r1062, %r627;
	ld.global.u32 	%r628, [%rd8+48];
	xor.b32  	%r1061, %r1061, %r628;
	ld.global.u32 	%r629, [%rd8+52];
	xor.b32  	%r1060, %r1060, %r629;
	ld.global.u32 	%r630, [%rd8+56];
	xor.b32  	%r1059, %r1059, %r630;
$L__BB0_12:
	and.b32  	%r632, %r608, 8;
	setp.eq.s32 	%p8, %r632, 0;
	@%p8 bra 	$L__BB0_14;
	ld.global.u32 	%r633, [%rd8+60];
	xor.b32  	%r1063, %r1063, %r633;
	ld.global.u32 	%r634, [%rd8+64];
	xor.b32  	%r1062, %r1062, %r634;
	ld.global.u32 	%r635, [%rd8+68];
	xor.b32  	%r1061, %r1061, %r635;
	ld.global.u32 	%r636, [%rd8+72];
	xor.b32  	%r1060, %r1060, %r636;
	ld.global.u32 	%r637, [%rd8+76];
	xor.b32  	%r1059, %r1059, %r637;
$L__BB0_14:
	and.b32  	%r639, %r608, 16;
	setp.eq.s32 	%p9, %r639, 0;
	@%p9 bra 	$L__BB0_16;
	ld.global.u32 	%r640, [%rd8+80];
	xor.b32  	%r1063, %r1063, %r640;
	ld.global.u32 	%r641, [%rd8+84];
	xor.b32  	%r1062, %r1062, %r641;
	ld.global.u32 	%r642, [%rd8+88];
	xor.b32  	%r1061, %r1061, %r642;
	ld.global.u32 	%r643, [%rd8+92];
	xor.b32  	%r1060, %r1060, %r643;
	ld.global.u32 	%r644, [%rd8+96];
	xor.b32  	%r1059, %r1059, %r644;
$L__BB0_16:
	and.b32  	%r646, %r608, 32;
	setp.eq.s32 	%p10, %r646, 0;
	@%p10 bra 	$L__BB0_18;
	ld.global.u32 	%r647, [%rd8+100];
	xor.b32  	%r1063, %r1063, %r647;
	ld.global.u32 	%r648, [%rd8+104];
	xor.b32  	%r1062, %r1062, %r648;
	ld.global.u32 	%r649, [%rd8+108];
	xor.b32  	%r1061, %r1061, %r649;
	ld.global.u32 	%r650, [%rd8+112];
	xor.b32  	%r1060, %r1060, %r650;
	ld.global.u32 	%r651, [%rd8+116];
	xor.b32  	%r1059, %r1059, %r651;
$L__BB0_18:
	and.b32  	%r653, %r608, 64;
	setp.eq.s32 	%p11, %r653, 0;
	@%p11 bra 	$L__BB0_20;
	ld.global.u32 	%r654, [%rd8+120];
	xor.b32  	%r1063, %r1063, %r654;
	ld.global.u32 	%r655, [%rd8+124];
	xor.b32  	%r1062, %r1062, %r655;
	ld.global.u32 	%r656, [%rd8+128];
	xor.b32  	%r1061, %r1061, %r656;
	ld.global.u32 	%r657, [%rd8+132];
	xor.b32  	%r1060, %r1060, %r657;
	ld.global.u32 	%r658, [%rd8+136];
	xor.b32  	%r1059, %r1059, %r658;
$L__BB0_20:
	and.b32  	%r660, %r608, 128;
	setp.eq.s32 	%p12, %r660, 0;
	@%p12 bra 	$L__BB0_22;
	ld.global.u32 	%r661, [%rd8+140];
	xor.b32  	%r1063, %r1063, %r661;
	ld.global.u32 	%r662, [%rd8+144];
	xor.b32  	%r1062, %r1062, %r662;
	ld.global.u32 	%r663, [%rd8+148];
	xor.b32  	%r1061, %r1061, %r663;
	ld.global.u32 	%r664, [%rd8+152];
	xor.b32  	%r1060, %r1060, %r664;
	ld.global.u32 	%r665, [%rd8+156];
	xor.b32  	%r1059, %r1059, %r665;
$L__BB0_22:
	and.b32  	%r667, %r608, 256;
	setp.eq.s32 	%p13, %r667, 0;
	@%p13 bra 	$L__BB0_24;
	ld.global.u32 	%r668, [%rd8+160];
	xor.b32  	%r1063, %r1063, %r668;
	ld.global.u32 	%r669, [%rd8+164];
	xor.b32  	%r1062, %r1062, %r669;
	ld.global.u32 	%r670, [%rd8+168];
	xor.b32  	%r1061, %r1061, %r670;
	ld.global.u32 	%r671, [%rd8+172];
	xor.b32  	%r1060, %r1060, %r671;
	ld.global.u32 	%r672, [%rd8+176];
	xor.b32  	%r1059, %r1059, %r672;
$L__BB0_24:
	and.b32  	%r674, %r608, 512;
	setp.eq.s32 	%p14, %r674, 0;
	@%p14 bra 	$L__BB0_26;
	ld.global.u32 	%r675, [%rd8+180];
	xor.b32  	%r1063, %r1063, %r675;
	ld.global.u32 	%r676, [%rd8+184];
	xor.b32  	%r1062, %r1062, %r676;
	ld.global.u32 	%r677, [%rd8+188];
	xor.b32  	%r1061, %r1061, %r677;
	ld.global.u32 	%r678, [%rd8+192];
	xor.b32  	%r1060, %r1060, %r678;
	ld.global.u32 	%r679, [%rd8+196];
	xor.b32  	%r1059, %r1059, %r679;
$L__BB0_26:
	and.b32  	%r681, %r608, 1024;
	setp.eq.s32 	%p15, %r681, 0;
	@%p15 bra 	$L__BB0_28;
	ld.global.u32 	%r682, [%rd8+200];
	xor.b32  	%r1063, %r1063, %r682;
	ld.global.u32 	%r683, [%rd8+204];
	xor.b32  	%r1062, %r1062, %r683;
	ld.global.u32 	%r684, [%rd8+208];
	xor.b32  	%r1061, %r1061, %r684;
	ld.global.u32 	%r685, [%rd8+212];
	xor.b32  	%r1060, %r1060, %r685;
	ld.global.u32 	%r686, [%rd8+216];
	xor.b32  	%r1059, %r1059, %r686;
$L__BB0_28:
	and.b32  	%r688, %r608, 2048;
	setp.eq.s32 	%p16, %r688, 0;
	@%p16 bra 	$L__BB0_30;
	ld.global.u32 	%r689, [%rd8+220];
	xor.b32  	%r1063, %r1063, %r689;
	ld.global.u32 	%r690, [%rd8+224];
	xor.b32  	%r1062, %r1062, %r690;
	ld.global.u32 	%r691, [%rd8+228];
	xor.b32  	%r1061, %r1061, %r691;
	ld.global.u32 	%r692, [%rd8+232];
	xor.b32  	%r1060, %r1060, %r692;
	ld.global.u32 	%r693, [%rd8+236];
	xor.b32  	%r1059, %r1059, %r693;
$L__BB0_30:
	and.b32  	%r695, %r608, 4096;
	setp.eq.s32 	%p17, %r695, 0;
	@%p17 bra 	$L__BB0_32;
	ld.global.u32 	%r696, [%rd8+240];
	xor.b32  	%r1063, %r1063, %r696;
	ld.global.u32 	%r697, [%rd8+244];
	xor.b32  	%r1062, %r1062, %r697;
	ld.global.u32 	%r698, [%rd8+248];
	xor.b32  	%r1061, %r1061, %r698;
	ld.global.u32 	%r699, [%rd8+252];
	xor.b32  	%r1060, %r1060, %r699;
	ld.global.u32 	%r700, [%rd8+256];
	xor.b32  	%r1059, %r1059, %r700;
$L__BB0_32:
	and.b32  	%r702, %r608, 8192;
	setp.eq.s32 	%p18, %r702, 0;
	@%p18 bra 	$L__BB0_34;
	ld.global.u32 	%r703, [%rd8+260];
	xor.b32  	%r1063, %r1063, %r703;
	ld.global.u32 	%r704, [%rd8+264];
	xor.b32  	%r1062, %r1062, %r704;
	ld.global.u32 	%r705, [%rd8+268];
	xor.b32  	%r1061, %r1061, %r705;
	ld.global.u32 	%r706, [%rd8+272];
	xor.b32  	%r1060, %r1060, %r706;
	ld.global.u32 	%r707, [%rd8+276];
	xor.b32  	%r1059, %r1059, %r707;
$L__BB0_34:
	and.b32  	%r709, %r608, 16384;
	setp.eq.s32 	%p19, %r709, 0;
	@%p19 bra 	$L__BB0_36;
	ld.global.u32 	%r710, [%rd8+280];
	xor.b32  	%r1063, %r1063, %r710;
	ld.global.u32 	%r711, [%rd8+284];
	xor.b32  	%r1062, %r1062, %r711;
	ld.global.u32 	%r712, [%rd8+288];
	xor.b32  	%r1061, %r1061, %r712;
	ld.global.u32 	%r713, [%rd8+292];
	xor.b32  	%r1060, %r1060, %r713;
	ld.global.u32 	%r714, [%rd8+296];
	xor.b32  	%r1059, %r1059, %r714;
$L__BB0_36:
	and.b32  	%r716, %r608, 32768;
	setp.eq.s32 	%p20, %r716, 0;
	@%p20 bra 	$L__BB0_38;
	ld.global.u32 	%r717, [%rd8+300];
	xor.b32  	%r1063, %r1063, %r717;
	ld.global.u32 	%r718, [%rd8+304];
	xor.b32  	%r1062, %r1062, %r718;
	ld.global.u32 	%r719, [%rd8+308];
	xor.b32  	%r1061, %r1061, %r719;
	ld.global.u32 	%r720, [%rd8+312];
	xor.b32  	%r1060, %r1060, %r720;
	ld.global.u32 	%r721, [%rd8+316];
	xor.b32  	%r1059, %r1059, %r721;
$L__BB0_38:
	add.s32 	%r1058, %r1058, 16;
	setp.ne.s32 	%p21, %r1058, 32;
	@%p21 bra 	$L__BB0_6;
	mad.lo.s32 	%r722, %r1052, -31, %r20;
	add.s32 	%r1052, %r722, 1;
	setp.ne.s32 	%p22, %r1052, 5;
	@%p22 bra 	$L__BB0_5;
	st.local.u32 	[%rd3+4], %r1063;
	st.local.v2.u32 	[%rd3+8], {%r1062, %r1061};
	st.local.v2.u32 	[%rd3+16], {%r1060, %r1059};
	setp.eq.s64 	%p23, %rd6, 1;
	@%p23 bra 	$L__BB0_115;
	mov.b32 	%r1059, 0;
	mov.u32 	%r1060, %r1059;
	mov.u32 	%r1061, %r1059;
	mov.u32 	%r1062, %r1059;
	mov.u32 	%r1063, %r1059;
	mov.u32 	%r1144, %r1059;
$L__BB0_42:
	mul.wide.u32 	%rd35, %r1144, 4;
	add.s64 	%rd36, %rd3, %rd35;
	ld.local.u32 	%r195, [%rd36+4];
	shl.b32 	%r196, %r1144, 5;
	mov.b32 	%r1150, 0;
$L__BB0_43:
	.pragma "nounroll";
	shr.u32 	%r725, %r195, %r1150;
	and.b32  	%r726, %r725, 1;
	setp.eq.b32 	%p24, %r726, 1;
	not.pred 	%p25, %p24;
	add.s32 	%r727, %r196, %r1150;
	mul.lo.s32 	%r728, %r727, 5;
	mul.wide.u32 	%rd37, %r728, 4;
	add.s64 	%rd9, %rd7, %rd37;
	@%p25 bra 	$L__BB0_45;
	ld.global.u32 	%r729, [%rd9];
	xor.b32  	%r1063, %r1063, %r729;
	ld.global.u32 	%r730, [%rd9+4];
	xor.b32  	%r1062, %r1062, %r730;
	ld.global.u32 	%r731, [%rd9+8];
	xor.b32  	%r1061, %r1061, %r731;
	ld.global.u32 	%r732, [%rd9+12];
	xor.b32  	%r1060, %r1060, %r732;
	ld.global.u32 	%r733, [%rd9+16];
	xor.b32  	%r1059, %r1059, %r733;
$L__BB0_45:
	and.b32  	%r735, %r725, 2;
	setp.eq.s32 	%p26, %r735, 0;
	@%p26 bra 	$L__BB0_47;
	ld.global.u32 	%r736, [%rd9+20];
	xor.b32  	%r1063, %r1063, %r736;
	ld.global.u32 	%r737, [%rd9+24];
	xor.b32  	%r1062, %r1062, %r737;
	ld.global.u32 	%r738, [%rd9+28];
	xor.b32  	%r1061, %r1061, %r738;
	ld.global.u32 	%r739, [%rd9+32];
	xor.b32  	%r1060, %r1060, %r739;
	ld.global.u32 	%r740, [%rd9+36];
	xor.b32  	%r1059, %r1059, %r740;
$L__BB0_47:
	and.b32  	%r742, %r725, 4;
	setp.eq.s32 	%p27, %r742, 0;
	@%p27 bra 	$L__BB0_49;
	ld.global.u32 	%r743, [%rd9+40];
	xor.b32  	%r1063, %r1063, %r743;
	ld.global.u32 	%r744, [%rd9+44];
	xor.b32  	%r1062, %r1062, %r744;
	ld.global.u32 	%r745, [%rd9+48];
	xor.b32  	%r1061, %r1061, %r745;
	ld.global.u32 	%r746, [%rd9+52];
	xor.b32  	%r1060, %r1060, %r746;
	ld.global.u32 	%r747, [%rd9+56];
	xor.b32  	%r1059, %r1059, %r747;
$L__BB0_49:
	and.b32  	%r749, %r725, 8;
	setp.eq.s32 	%p28, %r749, 0;
	@%p28 bra 	$L__BB0_51;
	ld.global.u32 	%r750, [%rd9+60];
	xor.b32  	%r1063, %r1063, %r750;
	ld.global.u32 	%r751, [%rd9+64];
	xor.b32  	%r1062, %r1062, %r751;
	ld.global.u32 	%r752, [%rd9+68];
	xor.b32  	%r1061, %r1061, %r752;
	ld.global.u32 	%r753, [%rd9+72];
	xor.b32  	%r1060, %r1060, %r753;
	ld.global.u32 	%r754, [%rd9+76];
	xor.b32  	%r1059, %r1059, %r754;
$L__BB0_51:
	and.b32  	%r756, %r725, 16;
	setp.eq.s32 	%p29, %r756, 0;
	@%p29 bra 	$L__BB0_53;
	ld.global.u32 	%r757, [%rd9+80];
	xor.b32  	%r1063, %r1063, %r757;
	ld.global.u32 	%r758, [%rd9+84];
	xor.b32  	%r1062, %r1062, %r758;
	ld.global.u32 	%r759, [%rd9+88];
	xor.b32  	%r1061, %r1061, %r759;
	ld.global.u32 	%r760, [%rd9+92];
	xor.b32  	%r1060, %r1060, %r760;
	ld.global.u32 	%r761, [%rd9+96];
	xor.b32  	%r1059, %r1059, %r761;
$L__BB0_53:
	and.b32  	%r763, %r725, 32;
	setp.eq.s32 	%p30, %r763, 0;
	@%p30 bra 	$L__BB0_55;
	ld.global.u32 	%r764, [%rd9+100];
	xor.b32  	%r1063, %r1063, %r764;
	ld.global.u32 	%r765, [%rd9+104];
	xor.b32  	%r1062, %r1062, %r765;
	ld.global.u32 	%r766, [%rd9+108];
	xor.b32  	%r1061, %r1061, %r766;
	ld.global.u32 	%r767, [%rd9+112];
	xor.b32  	%r1060, %r1060, %r767;
	ld.global.u32 	%r768, [%rd9+116];
	xor.b32  	%r1059, %r1059, %r768;
$L__BB0_55:
	and.b32  	%r770, %r725, 64;
	setp.eq.s32 	%p31, %r770, 0;
	@%p31 bra 	$L__BB0_57;
	ld.global.u32 	%r771, [%rd9+120];
	xor.b32  	%r1063, %r1063, %r771;
	ld.global.u32 	%r772, [%rd9+124];
	xor.b32  	%r1062, %r1062, %r772;
	ld.global.u32 	%r773, [%rd9+128];
	xor.b32  	%r1061, %r1061, %r773;
	ld.global.u32 	%r774, [%rd9+132];
	xor.b32  	%r1060, %r1060, %r774;
	ld.global.u32 	%r775, [%rd9+136];
	xor.b32  	%r1059, %r1059, %r775;
$L__BB0_57:
	and.b32  	%r777, %r725, 128;
	setp.eq.s32 	%p32, %r777, 0;
	@%p32 bra 	$L__BB0_59;
	ld.global.u32 	%r778, [%rd9+140];
	xor.b32  	%r1063, %r1063, %r778;
	ld.global.u32 	%r779, [%rd9+144];
	xor.b32  	%r1062, %r1062, %r779;
	ld.global.u32 	%r780, [%rd9+148];
	xor.b32  	%r1061, %r1061, %r780;
	ld.global.u32 	%r781, [%rd9+152];
	xor.b32  	%r1060, %r1060, %r781;
	ld.global.u32 	%r782, [%rd9+156];
	xor.b32  	%r1059, %r1059, %r782;
$L__BB0_59:
	and.b32  	%r784, %r725, 256;
	setp.eq.s32 	%p33, %r784, 0;
	@%p33 bra 	$L__BB0_61;
	ld.global.u32 	%r785, [%rd9+160];
	xor.b32  	%r1063, %r1063, %r785;
	ld.global.u32 	%r786, [%rd9+164];
	xor.b32  	%r1062, %r1062, %r786;
	ld.global.u32 	%r787, [%rd9+168];
	xor.b32  	%r1061, %r1061, %r787;
	ld.global.u32 	%r788, [%rd9+172];
	xor.b32  	%r1060, %r1060, %r788;
	ld.global.u32 	%r789, [%rd9+176];
	xor.b32  	%r1059, %r1059, %r789;
$L__BB0_61:
	and.b32  	%r791, %r725, 512;
	setp.eq.s32 	%p34, %r791, 0;
	@%p34 bra 	$L__BB0_63;
	ld.global.u32 	%r792, [%rd9+180];
	xor.b32  	%r1063, %r1063, %r792;
	ld.global.u32 	%r793, [%rd9+184];
	xor.b32  	%r1062, %r1062, %r793;
	ld.global.u32 	%r794, [%rd9+188];
	xor.b32  	%r1061, %r1061, %r794;
	ld.global.u32 	%r795, [%rd9+192];
	xor.b32  	%r1060, %r1060, %r795;
	ld.global.u32 	%r796, [%rd9+196];
	xor.b32  	%r1059, %r1059, %r796;
$L__BB0_63:
	and.b32  	%r798, %r725, 1024;
	setp.eq.s32 	%p35, %r798, 0;
	@%p35 bra 	$L__BB0_65;
	ld.global.u32 	%r799, [%rd9+200];
	xor.b32  	%r1063, %r1063, %r799;
	ld.global.u32 	%r800, [%rd9+204];
	xor.b32  	%r1062, %r1062, %r800;
	ld.global.u32 	%r801, [%rd9+208];
	xor.b32  	%r1061, %r1061, %r801;
	ld.global.u32 	%r802, [%rd9+212];
	xor.b32  	%r1060, %r1060, %r802;
	ld.global.u32 	%r803, [%rd9+216];
	xor.b32  	%r1059, %r1059, %r803;
$L__BB0_65:
	and.b32  	%r805, %r725, 2048;
	setp.eq.s32 	%p36, %r805, 0;
	@%p36 bra 	$L__BB0_67;
	ld.global.u32 	%r806, [%rd9+220];
	xor.b32  	%r1063, %r1063, %r806;
	ld.global.u32 	%r807, [%rd9+224];
	xor.b32  	%r1062, %r1062, %r807;
	ld.global.u32 	%r808, [%rd9+228];
	xor.b32  	%r1061, %r1061, %r808;
	ld.global.u32 	%r809, [%rd9+232];
	xor.b32  	%r1060, %r1060, %r809;
	ld.global.u32 	%r810, [%rd9+236];
	xor.b32  	%r1059, %r1059, %r810;
$L__BB0_67:
	and.b32  	%r812, %r725, 4096;
	setp.eq.s32 	%p37, %r812, 0;
	@%p37 bra 	$L__BB0_69;
	ld.global.u32 	%r813, [%rd9+240];
	xor.b32  	%r1063, %r1063, %r813;
	ld.global.u32 	%r814, [%rd9+244];
	xor.b32  	%r1062, %r1062, %r814;
	ld.global.u32 	%r815, [%rd9+248];
	xor.b32  	%r1061, %r1061, %r815;
	ld.global.u32 	%r816, [%rd9+252];
	xor.b32  	%r1060, %r1060, %r816;
	ld.global.u32 	%r817, [%rd9+256];
	xor.b32  	%r1059, %r1059, %r817;
$L__BB0_69:
	and.b32  	%r819, %r725, 8192;
	setp.eq.s32 	%p38, %r819, 0;
	@%p38 bra 	$L__BB0_71;
	ld.global.u32 	%r820, [%rd9+260];
	xor.b32  	%r1063, %r1063, %r820;
	ld.global.u32 	%r821, [%rd9+264];
	xor.b32  	%r1062, %r1062, %r821;
	ld.global.u32 	%r822, [%rd9+268];
	xor.b32  	%r1061, %r1061, %r822;
	ld.global.u32 	%r823, [%rd9+272];
	xor.b32  	%r1060, %r1060, %r823;
	ld.global.u32 	%r824, [%rd9+276];
	xor.b32  	%r1059, %r1059, %r824;
$L__BB0_71:
	and.b32  	%r826, %r725, 16384;
	setp.eq.s32 	%p39, %r826, 0;
	@%p39 bra 	$L__BB0_73;
	ld.global.u32 	%r827, [%rd9+280];
	xor.b32  	%r1063, %r1063, %r827;
	ld.global.u32 	%r828, [%rd9+284];
	xor.b32  	%r1062, %r1062, %r828;
	ld.global.u32 	%r829, [%rd9+288];
	xor.b32  	%r1061, %r1061, %r829;
	ld.global.u32 	%r830, [%rd9+292];
	xor.b32  	%r1060, %r1060, %r830;
	ld.global.u32 	%r831, [%rd9+296];
	xor.b32  	%r1059, %r1059, %r831;
$L__BB0_73:
	and.b32  	%r833, %r725, 32768;
	setp.eq.s32 	%p40, %r833, 0;
	@%p40 bra 	$L__BB0_75;
	ld.global.u32 	%r834, [%rd9+300];
	xor.b32  	%r1063, %r1063, %r834;
	ld.global.u32 	%r835, [%rd9+304];
	xor.b32  	%r1062, %r1062, %r835;
	ld.global.u32 	%r836, [%rd9+308];
	xor.b32  	%r1061, %r1061, %r836;
	ld.global.u32 	%r837, [%rd9+312];
	xor.b32  	%r1060, %r1060, %r837;
	ld.global.u32 	%r838, [%rd9+316];
	xor.b32  	%r1059, %r1059, %r838;
$L__BB0_75:
	add.s32 	%r1150, %r1150, 16;
	setp.ne.s32 	%p41, %r1150, 32;
	@%p41 bra 	$L__BB0_43;
	mad.lo.s32 	%r839, %r1144, -31, %r196;
	add.s32 	%r1144, %r839, 1;
	setp.ne.s32 	%p42, %r1144, 5;
	@%p42 bra 	$L__BB0_42;
	st.local.u32 	[%rd3+4], %r1063;
	st.local.v2.u32 	[%rd3+8], {%r1062, %r1061};
	st.local.v2.u32 	[%rd3+16], {%r1060, %r1059};
	setp.ne.s64 	%p43, %rd6, 3;
	@%p43 bra 	$L__BB0_115;
	mov.b32 	%r1059, 0;
	mov.u32 	%r1060, %r1059;
	mov.u32 	%r1061, %r1059;
	mov.u32 	%r1062, %r1059;
	mov.u32 	%r1063, %r1059;
	mov.u32 	%r1236, %r1059;
$L__BB0_79:
	mul.wide.u32 	%rd38, %r1236, 4;
	add.s64 	%rd39, %rd3, %rd38;
	ld.local.u32 	%r371, [%rd39+4];
	shl.b32 	%r372, %r1236, 5;
	mov.b32 	%r1242, 0;
$L__BB0_80:
	.pragma "nounroll";
	shr.u32 	%r842, %r371, %r1242;
	and.b32  	%r843, %r842, 1;
	setp.eq.b32 	%p44, %r843, 1;
	not.pred 	%p45, %p44;
	add.s32 	%r844, %r372, %r1242;
	mul.lo.s32 	%r845, %r844, 5;
	mul.wide.u32 	%rd40, %r845, 4;
	add.s64 	%rd10, %rd7, %rd40;
	@%p45 bra 	$L__BB0_82;
	ld.global.u32 	%r846, [%rd10];
	xor.b32  	%r1063, %r1063, %r846;
	ld.global.u32 	%r847, [%rd10+4];
	xor.b32  	%r1062, %r1062, %r847;
	ld.global.u32 	%r848, [%rd10+8];
	xor.b32  	%r1061, %r1061, %r848;
	ld.global.u32 	%r849, [%rd10+12];
	xor.b32  	%r1060, %r1060, %r849;
	ld.global.u32 	%r850, [%rd10+16];
	xor.b32  	%r1059, %r1059, %r850;
$L__BB0_82:
	and.b32  	%r852, %r842, 2;
	setp.eq.s32 	%p46, %r852, 0;
	@%p46 bra 	$L__BB0_84;
	ld.global.u32 	%r853, [%rd10+20];
	xor.b32  	%r1063, %r1063, %r853;
	ld.global.u32 	%r854, [%rd10+24];
	xor.b32  	%r1062, %r1062, %r854;
	ld.global.u32 	%r855, [%rd10+28];
	xor.b32  	%r1061, %r1061, %r855;
	ld.global.u32 	%r856, [%rd10+32];
	xor.b32  	%r1060, %r1060, %r856;
	ld.global.u32 	%r857, [%rd10+36];
	xor.b32  	%r1059, %r1059, %r857;
$L__BB0_84:
	and.b32  	%r859, %r842, 4;
	setp.eq.s32 	%p47, %r859, 0;
	@%p47 bra 	$L__BB0_86;
	ld.global.u32 	%r860, [%rd10+40];
	xor.b32  	%r1063, %r1063, %r860;
	ld.global.u32 	%r861, [%rd10+44];
	xor.b32  	%r1062, %r1062, %r861;
	ld.global.u32 	%r862, [%rd10+48];
	xor.b32  	%r1061, %r1061, %r862;
	ld.global.u32 	%r863, [%rd10+52];
	xor.b32  	%r1060, %r1060, %r863;
	ld.global.u32 	%r864, [%rd10+56];
	xor.b32  	%r1059, %r1059, %r864;
$L__BB0_86:
	and.b32  	%r866, %r842, 8;
	setp.eq.s32 	%p48, %r866, 0;
	@%p48 bra 	$L__BB0_88;
	ld.global.u32 	%r867, [%rd10+60];
	xor.b32  	%r1063, %r1063, %r867;
	ld.global.u32 	%r868, [%rd10+64];
	xor.b32  	%r1062, %r1062, %r868;
	ld.global.u32 	%r869, [%rd10+68];
	xor.b32  	%r1061, %r1061, %r869;
	ld.global.u32 	%r870, [%rd10+72];
	xor.b32  	%r1060, %r1060, %r870;
	ld.global.u32 	%r871, [%rd10+76];
	xor.b32  	%r1059, %r1059, %r871;
$L__BB0_88:
	and.b32  	%r873, %r842, 16;
	setp.eq.s32 	%p49, %r873, 0;
	@%p49 bra 	$L__BB0_90;
	ld.global.u32 	%r874, [%rd10+80];
	xor.b32  	%r1063, %r1063, %r874;
	ld.global.u32 	%r875, [%rd10+84];
	xor.b32  	%r1062, %r1062, %r875;
	ld.global.u32 	%r876, [%rd10+88];
	xor.b32  	%r1061, %r1061, %r876;
	ld.global.u32 	%r877, [%rd10+92];
	xor.b32  	%r1060, %r1060, %r877;
	ld.global.u32 	%r878, [%rd10+96];
	xor.b32  	%r1059, %r1059, %r878;
$L__BB0_90:
	and.b32  	%r880, %r842, 32;
	setp.eq.s32 	%p50, %r880, 0;
	@%p50 bra 	$L__BB0_92;
	ld.global.u32 	%r881, [%rd10+100];
	xor.b32  	%r1063, %r1063, %r881;
	ld.global.u32 	%r882, [%rd10+104];
	xor.b32  	%r1062, %r1062, %r882;
	ld.global.u32 	%r883, [%rd10+108];
	xor.b32  	%r1061, %r1061, %r883;
	ld.global.u32 	%r884, [%rd10+112];
	xor.b32  	%r1060, %r1060, %r884;
	ld.global.u32 	%r885, [%rd10+116];
	xor.b32  	%r1059, %r1059, %r885;
$L__BB0_92:
	and.b32  	%r887, %r842, 64;
	setp.eq.s32 	%p51, %r887, 0;
	@%p51 bra 	$L__BB0_94;
	ld.global.u32 	%r888, [%rd10+120];
	xor.b32  	%r1063, %r1063, %r888;
	ld.global.u32 	%r889, [%rd10+124];
	xor.b32  	%r1062, %r1062, %r889;
	ld.global.u32 	%r890, [%rd10+128];
	xor.b32  	%r1061, %r1061, %r890;
	ld.global.u32 	%r891, [%rd10+132];
	xor.b32  	%r1060, %r1060, %r891;
	ld.global.u32 	%r892, [%rd10+136];
	xor.b32  	%r1059, %r1059, %r892;
$L__BB0_94:
	and.b32  	%r894, %r842, 128;
	setp.eq.s32 	%p52, %r894, 0;
	@%p52 bra 	$L__BB0_96;
	ld.global.u32 	%r895, [%rd10+140];
	xor.b32  	%r1063, %r1063, %r895;
	ld.global.u32 	%r896, [%rd10+144];
	xor.b32  	%r1062, %r1062, %r896;
	ld.global.u32 	%r897, [%rd10+148];
	xor.b32  	%r1061, %r1061, %r897;
	ld.global.u32 	%r898, [%rd10+152];
	xor.b32  	%r1060, %r1060, %r898;
	ld.global.u32 	%r899, [%rd10+156];
	xor.b32  	%r1059, %r1059, %r899;
$L__BB0_96:
	and.b32  	%r901, %r842, 256;
	setp.eq.s32 	%p53, %r901, 0;
	@%p53 bra 	$L__BB0_98;
	ld.global.u32 	%r902, [%rd10+160];
	xor.b32  	%r1063, %r1063, %r902;
	ld.global.u32 	%r903, [%rd10+164];
	xor.b32  	%r1062, %r1062, %r903;
	ld.global.u32 	%r904, [%rd10+168];
	xor.b32  	%r1061, %r1061, %r904;
	ld.global.u32 	%r905, [%rd10+172];
	xor.b32  	%r1060, %r1060, %r905;
	ld.global.u32 	%r906, [%rd10+176];
	xor.b32  	%r1059, %r1059, %r906;
$L__BB0_98:
	and.b32  	%r908, %r842, 512;
	setp.eq.s32 	%p54, %r908, 0;
	@%p54 bra 	$L__BB0_100;
	ld.global.u32 	%r909, [%rd10+180];
	xor.b32  	%r1063, %r1063, %r909;
	ld.global.u32 	%r910, [%rd10+184];
	xor.b32  	%r1062, %r1062, %r910;
	ld.global.u32 	%r911, [%rd10+188];
	xor.b32  	%r1061, %r1061, %r911;
	ld.global.u32 	%r912, [%rd10+192];
	xor.b32  	%r1060, %r1060, %r912;
	ld.global.u32 	%r913, [%rd10+196];
	xor.b32  	%r1059, %r1059, %r913;
$L__BB0_100:
	and.b32  	%r915, %r842, 1024;
	setp.eq.s32 	%p55, %r915, 0;
	@%p55 bra 	$L__BB0_102;
	ld.global.u32 	%r916, [%rd10+200];
	xor.b32  	%r1063, %r1063, %r916;
	ld.global.u32 	%r917, [%rd10+204];
	xor.b32  	%r1062, %r1062, %r917;
	ld.global.u32 	%r918, [%rd10+208];
	xor.b32  	%r1061, %r1061, %r918;
	ld.global.u32 	%r919, [%rd10+212];
	xor.b32  	%r1060, %r1060, %r919;
	ld.global.u32 	%r920, [%rd10+216];
	xor.b32  	%r1059, %r1059, %r920;
$L__BB0_102:
	and.b32  	%r922, %r842, 2048;
	setp.eq.s32 	%p56, %r922, 0;
	@%p56 bra 	$L__BB0_104;
	ld.global.u32 	%r923, [%rd10+220];
	xor.b32  	%r1063, %r1063, %r923;
	ld.global.u32 	%r924, [%rd10+224];
	xor.b32  	%r1062, %r1062, %r924;
	ld.global.u32 	%r925, [%rd10+228];
	xor.b32  	%r1061, %r1061, %r925;
	ld.global.u32 	%r926, [%rd10+232];
	xor.b32  	%r1060, %r1060, %r926;
	ld.global.u32 	%r927, [%rd10+236];
	xor.b32  	%r1059, %r1059, %r927;
$L__BB0_104:
	and.b32  	%r929, %r842, 4096;
	setp.eq.s32 	%p57, %r929, 0;
	@%p57 bra 	$L__BB0_106;
	ld.global.u32 	%r930, [%rd10+240];
	xor.b32  	%r1063, %r1063, %r930;
	ld.global.u32 	%r931, [%rd10+244];
	xor.b32  	%r1062, %r1062, %r931;
	ld.global.u32 	%r932, [%rd10+248];
	xor.b32  	%r1061, %r1061, %r932;
	ld.global.u32 	%r933, [%rd10+252];
	xor.b32  	%r1060, %r1060, %r933;
	ld.global.u32 	%r934, [%rd10+256];
	xor.b32  	%r1059, %r1059, %r934;
$L__BB0_106:
	and.b32  	%r936, %r842, 8192;
	setp.eq.s32 	%p58, %r936, 0;
	@%p58 bra 	$L__BB0_108;
	ld.global.u32 	%r937, [%rd10+260];
	xor.b32  	%r1063, %r1063, %r937;
	ld.global.u32 	%r938, [%rd10+264];
	xor.b32  	%r1062, %r1062, %r938;
	ld.global.u32 	%r939, [%rd10+268];
	xor.b32  	%r1061, %r1061, %r939;
	ld.global.u32 	%r940, [%rd10+272];
	xor.b32  	%r1060, %r1060, %r940;
	ld.global.u32 	%r941, [%rd10+276];
	xor.b32  	%r1059, %r1059, %r941;
$L__BB0_108:
	and.b32  	%r943, %r842, 16384;
	setp.eq.s32 	%p59, %r943, 0;
	@%p59 bra 	$L__BB0_110;
	ld.global.u32 	%r944, [%rd10+280];
	xor.b32  	%r1063, %r1063, %r944;
	ld.global.u32 	%r945, [%rd10+284];
	xor.b32  	%r1062, %r1062, %r945;
	ld.global.u32 	%r946, [%rd10+288];
	xor.b32  	%r1061, %r1061, %r946;
	ld.global.u32 	%r947, [%rd10+292];
	xor.b32  	%r1060, %r1060, %r947;
	ld.global.u32 	%r948, [%rd10+296];
	xor.b32  	%r1059, %r1059, %r948;
$L__BB0_110:
	and.b32  	%r950, %r842, 32768;
	setp.eq.s32 	%p60, %r950, 0;
	@%p60 bra 	$L__BB0_112;
	ld.global.u32 	%r951, [%rd10+300];
	xor.b32  	%r1063, %r1063, %r951;
	ld.global.u32 	%r952, [%rd10+304];
	xor.b32  	%r1062, %r1062, %r952;
	ld.global.u32 	%r953, [%rd10+308];
	xor.b32  	%r1061, %r1061, %r953;
	ld.global.u32 	%r954, [%rd10+312];
	xor.b32  	%r1060, %r1060, %r954;
	ld.global.u32 	%r955, [%rd10+316];
	xor.b32  	%r1059, %r1059, %r955;
$L__BB0_112:
	add.s32 	%r1242, %r1242, 16;
	setp.ne.s32 	%p61, %r1242, 32;
	@%p61 bra 	$L__BB0_80;
	mad.lo.s32 	%r956, %r1236, -31, %r372;
	add.s32 	%r1236, %r956, 1;
	setp.ne.s32 	%p62, %r1236, 5;
	@%p62 bra 	$L__BB0_79;
	st.local.u32 	[%rd3+4], %r1063;
	st.local.v2.u32 	[%rd3+8], {%r1062, %r1061};
	st.local.v2.u32 	[%rd3+16], {%r1060, %r1059};
$L__BB0_115:
	shr.u64 	%rd67, %rd5, 2;
	add.s32 	%r1046, %r1046, 1;
	setp.gt.u64 	%p63, %rd5, 3;
	@%p63 bra 	$L__BB0_3;
$L__BB0_116:
	setp.lt.s32 	%p64, %r594, 1;
	mov.f32 	%f376, 0f00000000;
	@%p64 bra 	$L__BB0_137;
	mul.f32 	%f22, %f6, 0f3F000000;
	mul.f32 	%f23, %f7, 0f3F000000;
	mul.f32 	%f24, %f8, 0f3F000000;
	mul.lo.s32 	%r552, %r594, %r2;
	mul.f32 	%f28, %f100, 0f3F000000;
	div.rn.f32 	%f29, %f100, 0f40C00000;
	cvta.to.global.u64 	%rd12, %rd24;
	cvta.to.global.u64 	%rd13, %rd25;
	mov.f32 	%f376, 0f00000000;
	mov.b32 	%r1339, 0;
	mov.u64 	%rd51, __cudart_i2opi_f;
$L__BB0_118:
	mov.u32 	%r554, %r1059;
	add.s32 	%r560, %r1339, 1;
	cvt.rn.f32.u32 	%f124, %r560;
	mul.f32 	%f125, %f100, %f124;
	fma.rn.f32 	%f126, %f92, %f125, %f89;
	mul.f32 	%f127, %f22, %f125;
	fma.rn.f32 	%f42, %f125, %f127, %f126;
	fma.rn.f32 	%f128, %f93, %f125, %f90;
	mul.f32 	%f129, %f23, %f125;
	fma.rn.f32 	%f43, %f125, %f129, %f128;
	fma.rn.f32 	%f130, %f94, %f125, %f91;
	mul.f32 	%f131, %f24, %f125;
	fma.rn.f32 	%f44, %f125, %f131, %f130;
	fma.rn.f32 	%f45, %f6, %f125, %f92;
	fma.rn.f32 	%f46, %f7, %f125, %f93;
	fma.rn.f32 	%f47, %f8, %f125, %f94;
	shr.u32 	%r958, %r1063, 2;
	xor.b32  	%r959, %r958, %r1063;
	shl.b32 	%r960, %r554, 4;
	shl.b32 	%r961, %r959, 1;
	xor.b32  	%r962, %r961, %r960;
	xor.b32  	%r963, %r962, %r959;
	xor.b32  	%r561, %r963, %r554;
	add.s32 	%r964, %r1333, %r561;
	add.s32 	%r965, %r964, 362437;
	shr.u32 	%r966, %r1062, 2;
	xor.b32  	%r967, %r966, %r1062;
	shl.b32 	%r968, %r561, 4;
	shl.b32 	%r969, %r967, 1;
	xor.b32  	%r970, %r969, %r968;
	xor.b32  	%r971, %r970, %r967;
	xor.b32  	%r562, %r971, %r561;
	add.s32 	%r972, %r1333, %r562;
	add.s32 	%r973, %r972, 724874;
	cvt.rn.f32.u32 	%f132, %r965;
	fma.rn.f32 	%f133, %f132, 0f2F800000, 0f2F000000;
	cvt.rn.f32.u32 	%f134, %r973;
	fma.rn.f32 	%f135, %f134, 0f30C90FDB, 0f30490FDB;
	setp.lt.f32 	%p65, %f133, 0f00800000;
	mul.f32 	%f136, %f133, 0f4B000000;
	selp.f32 	%f137, %f136, %f133, %p65;
	selp.f32 	%f138, 0fC1B80000, 0f00000000, %p65;
	mov.b32 	%r974, %f137;
	add.s32 	%r975, %r974, -1059760811;
	and.b32  	%r976, %r975, -8388608;
	sub.s32 	%r977, %r974, %r976;
	mov.b32 	%f139, %r977;
	cvt.rn.f32.s32 	%f140, %r976;
	fma.rn.f32 	%f141, %f140, 0f34000000, %f138;
	add.f32 	%f142, %f139, 0fBF800000;
	fma.rn.f32 	%f143, %f142, 0fBE055027, 0f3E1039F6;
	fma.rn.f32 	%f144, %f143, %f142, 0fBDF8CDCC;
	fma.rn.f32 	%f145, %f144, %f142, 0f3E0F2955;
	fma.rn.f32 	%f146, %f145, %f142, 0fBE2AD8B9;
	fma.rn.f32 	%f147, %f146, %f142, 0f3E4CED0B;
	fma.rn.f32 	%f148, %f147, %f142, 0fBE7FFF22;
	fma.rn.f32 	%f149, %f148, %f142, 0f3EAAAA78;
	fma.rn.f32 	%f150, %f149, %f142, 0fBF000000;
	mul.f32 	%f151, %f142, %f150;
	fma.rn.f32 	%f152, %f151, %f142, %f142;
	fma.rn.f32 	%f153, %f141, 0f3F317218, %f152;
	setp.gt.u32 	%p66, %r974, 2139095039;
	fma.rn.f32 	%f154, %f137, 0f7F800000, 0f7F800000;
	selp.f32 	%f155, %f154, %f153, %p66;
	setp.eq.f32 	%p67, %f137, 0f00000000;
	mul.f32 	%f156, %f155, 0fC0000000;
	selp.f32 	%f157, 0f7F800000, %f156, %p67;
	sqrt.rn.f32 	%f158, %f157;
	sin.approx.f32 	%f159, %f135;
	cos.approx.f32 	%f160, %f135;
	mul.f32 	%f48, %f158, %f159;
	mul.f32 	%f161, %f158, %f160;
	mul.f32 	%f49, %f103, %f161;
	shr.u32 	%r978, %r1061, 2;
	xor.b32  	%r979, %r978, %r1061;
	shl.b32 	%r980, %r562, 4;
	shl.b32 	%r981, %r979, 1;
	xor.b32  	%r982, %r981, %r980;
	xor.b32  	%r983, %r982, %r979;
	xor.b32  	%r563, %r983, %r562;
	add.s32 	%r984, %r1333, %r563;
	add.s32 	%r985, %r984, 1087311;
	shr.u32 	%r986, %r1060, 2;
	xor.b32  	%r987, %r986, %r1060;
	shl.b32 	%r988, %r563, 4;
	shl.b32 	%r989, %r987, 1;
	xor.b32  	%r990, %r989, %r988;
	xor.b32  	%r991, %r990, %r987;
	xor.b32  	%r1059, %r991, %r563;
	add.s32 	%r1333, %r1333, 1449748;
	add.s32 	%r992, %r1059, %r1333;
	cvt.rn.f32.u32 	%f162, %r985;
	fma.rn.f32 	%f163, %f162, 0f2F800000, 0f2F000000;
	cvt.rn.f32.u32 	%f164, %r992;
	fma.rn.f32 	%f165, %f164, 0f30C90FDB, 0f30490FDB;
	setp.lt.f32 	%p68, %f163, 0f00800000;
	mul.f32 	%f166, %f163, 0f4B000000;
	selp.f32 	%f167, %f166, %f163, %p68;
	selp.f32 	%f168, 0fC1B80000, 0f00000000, %p68;
	mov.b32 	%r993, %f167;
	add.s32 	%r994, %r993, -1059760811;
	and.b32  	%r995, %r994, -8388608;
	sub.s32 	%r996, %r993, %r995;
	mov.b32 	%f169, %r996;
	cvt.rn.f32.s32 	%f170, %r995;
	fma.rn.f32 	%f171, %f170, 0f34000000, %f168;
	add.f32 	%f172, %f169, 0fBF800000;
	fma.rn.f32 	%f173, %f172, 0fBE055027, 0f3E1039F6;
	fma.rn.f32 	%f174, %f173, %f172, 0fBDF8CDCC;
	fma.rn.f32 	%f175, %f174, %f172, 0f3E0F2955;
	fma.rn.f32 	%f176, %f175, %f172, 0fBE2AD8B9;
	fma.rn.f32 	%f177, %f176, %f172, 0f3E4CED0B;
	fma.rn.f32 	%f178, %f177, %f172, 0fBE7FFF22;
	fma.rn.f32 	%f179, %f178, %f172, 0f3EAAAA78;
	fma.rn.f32 	%f180, %f179, %f172, 0fBF000000;
	mul.f32 	%f181, %f172, %f180;
	fma.rn.f32 	%f182, %f181, %f172, %f172;
	fma.rn.f32 	%f183, %f171, 0f3F317218, %f182;
	setp.gt.u32 	%p69, %r993, 2139095039;
	fma.rn.f32 	%f184, %f167, 0f7F800000, 0f7F800000;
	selp.f32 	%f185, %f184, %f183, %p69;
	setp.eq.f32 	%p70, %f167, 0f00000000;
	mul.f32 	%f186, %f185, 0fC0000000;
	selp.f32 	%f187, 0f7F800000, %f186, %p70;
	sqrt.rn.f32 	%f188, %f187;
	sin.approx.f32 	%f189, %f165;
	cos.approx.f32 	%f190, %f165;
	mul.f32 	%f191, %f188, %f189;
	mul.f32 	%f192, %f188, %f190;
	mul.f32 	%f50, %f103, %f191;
	mul.f32 	%f51, %f103, %f192;
	mul.f32 	%f193, %f50, %f50;
	fma.rn.f32 	%f194, %f49, %f49, %f193;
	fma.rn.f32 	%f195, %f51, %f51, %f194;
	sqrt.rn.f32 	%f52, %f195;
	setp.lt.f32 	%p71, %f52, 0f358637BD;
	mov.f32 	%f375, 0f3F800000;
	mov.f32 	%f372, 0f00000000;
	mov.f32 	%f373, %f372;
	mov.f32 	%f374, %f372;
	@%p71 bra 	$L__BB0_136;
	mul.f32 	%f53, %f52, 0f3F000000;
	mul.f32 	%f196, %f53, 0f3F22F983;
	cvt.rni.s32.f32 	%r1347, %f196;
	cvt.rn.f32.s32 	%f197, %r1347;
	fma.rn.f32 	%f198, %f197, 0fBFC90FDA, %f53;
	fma.rn.f32 	%f199, %f197, 0fB3A22168, %f198;
	fma.rn.f32 	%f371, %f197, 0fA7C234C5, %f199;
	abs.f32 	%f55, %f53;
	setp.ltu.f32 	%p72, %f55, 0f47CE4780;
	mov.u32 	%r1343, %r1347;
	mov.f32 	%f370, %f371;
	@%p72 bra 	$L__BB0_127;
	setp.neu.f32 	%p73, %f55, 0f7F800000;
	@%p73 bra 	$L__BB0_122;
	mov.f32 	%f202, 0f00000000;
	mul.rn.f32 	%f370, %f53, %f202;
	mov.b32 	%r1343, 0;
	bra.uni 	$L__BB0_127;
$L__BB0_122:
	mov.b32 	%r567, %f53;
	shl.b32 	%r998, %r567, 8;
	or.b32  	%r568, %r998, -2147483648;
	mov.b64 	%rd70, 0;
	mov.b32 	%r1340, 0;
	mov.u64 	%rd68, __cudart_i2opi_f;
	mov.u64 	%rd69, %rd2;
$L__BB0_123:
	.pragma "nounroll";
	ld.global.nc.u32 	%r999, [%rd68];
	mad.wide.u32 	%rd43, %r999, %r568, %rd70;
	shr.u64 	%rd70, %rd43, 32;
	st.local.u32 	[%rd69], %rd43;
	add.s32 	%r1340, %r1340, 1;
	add.s64 	%rd69, %rd69, 4;
	add.s64 	%rd68, %rd68, 4;
	setp.ne.s32 	%p74, %r1340, 6;
	@%p74 bra 	$L__BB0_123;
	shr.u32 	%r1000, %r567, 23;
	st.local.u32 	[%rd2+24], %rd70;
	and.b32  	%r571, %r1000, 31;
	and.b32  	%r1001, %r1000, 224;
	add.s32 	%r1002, %r1001, -128;
	shr.u32 	%r1003, %r1002, 5;
	mul.wide.u32 	%rd44, %r1003, 4;
	sub.s64 	%rd20, %rd2, %rd44;
	ld.local.u32 	%r1341, [%rd20+24];
	ld.local.u32 	%r1342, [%rd20+20];
	setp.eq.s32 	%p75, %r571, 0;
	@%p75 bra 	$L__BB0_126;
	shf.l.wrap.b32 	%r1341, %r1342, %r1341, %r571;
	ld.local.u32 	%r1004, [%rd20+16];
	shf.l.wrap.b32 	%r1342, %r1004, %r1342, %r571;
$L__BB0_126:
	shr.u32 	%r1005, %r1341, 30;
	shf.l.wrap.b32 	%r1006, %r1342, %r1341, 2;
	shl.b32 	%r1007, %r1342, 2;
	shr.u32 	%r1008, %r1006, 31;
	add.s32 	%r1009, %r1008, %r1005;
	neg.s32 	%r1010, %r1009;
	setp.lt.s32 	%p76, %r567, 0;
	selp.b32 	%r1343, %r1010, %r1009, %p76;
	xor.b32  	%r1011, %r1006, %r567;
	shr.s32 	%r1012, %r1006, 31;
	xor.b32  	%r1013, %r1012, %r1006;
	xor.b32  	%r1014, %r1012, %r1007;
	cvt.u64.u32 	%rd45, %r1013;
	shl.b64 	%rd46, %rd45, 32;
	cvt.u64.u32 	%rd47, %r1014;
	or.b64  	%rd48, %rd46, %rd47;
	cvt.rn.f64.s64 	%fd1, %rd48;
	mul.f64 	%fd2, %fd1, 0d3BF921FB54442D19;
	cvt.rn.f32.f64 	%f200, %fd2;
	neg.f32 	%f201, %f200;
	setp.lt.s32 	%p77, %r1011, 0;
	selp.f32 	%f370, %f201, %f200, %p77;
$L__BB0_127:
	mul.rn.f32 	%f203, %f370, %f370;
	and.b32  	%r1016, %r1343, 1;
	setp.eq.b32 	%p79, %r1016, 1;
	selp.f32 	%f204, 0f3F800000, %f370, %p79;
	fma.rn.f32 	%f205, %f203, %f204, 0f00000000;
	fma.rn.f32 	%f206, %f203, 0f37CBAC00, 0fBAB607ED;
	selp.f32 	%f207, %f206, 0fB94D4153, %p79;
	selp.f32 	%f208, 0f3D2AAABB, 0f3C0885E4, %p79;
	fma.rn.f32 	%f209, %f207, %f203, %f208;
	selp.f32 	%f210, 0fBEFFFFFF, 0fBE2AAAA8, %p79;
	fma.rn.f32 	%f211, %f209, %f203, %f210;
	fma.rn.f32 	%f212, %f211, %f205, %f204;
	and.b32  	%r1017, %r1343, 2;
	setp.eq.s32 	%p80, %r1017, 0;
	mov.f32 	%f213, 0f00000000;
	sub.f32 	%f214, %f213, %f212;
	selp.f32 	%f215, %f212, %f214, %p80;
	div.rn.f32 	%f216, %f215, %f52;
	mul.f32 	%f372, %f49, %f216;
	mul.f32 	%f373, %f50, %f216;
	mul.f32 	%f374, %f51, %f216;
	@%p72 bra 	$L__BB0_135;
	setp.neu.f32 	%p81, %f55, 0f7F800000;
	@%p81 bra 	$L__BB0_130;
	mov.f32 	%f219, 0f00000000;
	mul.rn.f32 	%f371, %f53, %f219;
	mov.b32 	%r1347, 0;
	bra.uni 	$L__BB0_135;
$L__BB0_130:
	mov.b32 	%r580, %f53;
	shl.b32 	%r1019, %r580, 8;
	or.b32  	%r581, %r1019, -2147483648;
	mov.b64 	%rd71, 0;
	mov.b32 	%r1344, 0;
$L__BB0_131:
	.pragma "nounroll";
	mul.wide.u32 	%rd50, %r1344, 4;
	add.s64 	%rd52, %rd51, %rd50;
	ld.global.nc.u32 	%r1020, [%rd52];
	mad.wide.u32 	%rd53, %r1020, %r581, %rd71;
	shr.u64 	%rd71, %rd53, 32;
	add.s64 	%rd54, %rd1, %rd50;
	st.local.u32 	[%rd54], %rd53;
	add.s32 	%r1344, %r1344, 1;
	setp.ne.s32 	%p82, %r1344, 6;
	@%p82 bra 	$L__BB0_131;
	shr.u32 	%r1021, %r580, 23;
	st.local.u32 	[%rd1+24], %rd71;
	and.b32  	%r584, %r1021, 31;
	and.b32  	%r1022, %r1021, 224;
	add.s32 	%r1023, %r1022, -128;
	shr.u32 	%r1024, %r1023, 5;
	mul.wide.u32 	%rd55, %r1024, 4;
	sub.s64 	%rd23, %rd1, %rd55;
	ld.local.u32 	%r1345, [%rd23+24];
	ld.local.u32 	%r1346, [%rd23+20];
	setp.eq.s32 	%p83, %r584, 0;
	@%p83 bra 	$L__BB0_134;
	shf.l.wrap.b32 	%r1345, %r1346, %r1345, %r584;
	ld.local.u32 	%r1025, [%rd23+16];
	shf.l.wrap.b32 	%r1346, %r1025, %r1346, %r584;
$L__BB0_134:
	shr.u32 	%r1026, %r1345, 30;
	shf.l.wrap.b32 	%r1027, %r1346, %r1345, 2;
	shl.b32 	%r1028, %r1346, 2;
	shr.u32 	%r1029, %r1027, 31;
	add.s32 	%r1030, %r1029, %r1026;
	neg.s32 	%r1031, %r1030;
	setp.lt.s32 	%p84, %r580, 0;
	selp.b32 	%r1347, %r1031, %r1030, %p84;
	xor.b32  	%r1032, %r1027, %r580;
	shr.s32 	%r1033, %r1027, 31;
	xor.b32  	%r1034, %r1033, %r1027;
	xor.b32  	%r1035, %r1033, %r1028;
	cvt.u64.u32 	%rd56, %r1034;
	shl.b64 	%rd57, %rd56, 32;
	cvt.u64.u32 	%rd58, %r1035;
	or.b64  	%rd59, %rd57, %rd58;
	cvt.rn.f64.s64 	%fd3, %rd59;
	mul.f64 	%fd4, %fd3, 0d3BF921FB54442D19;
	cvt.rn.f32.f64 	%f217, %fd4;
	neg.f32 	%f218, %f217;
	setp.lt.s32 	%p85, %r1032, 0;
	selp.f32 	%f371, %f218, %f217, %p85;
$L__BB0_135:
	add.s32 	%r1037, %r1347, 1;
	mul.rn.f32 	%f220, %f371, %f371;
	and.b32  	%r1038, %r1347, 1;
	setp.eq.b32 	%p86, %r1038, 1;
	selp.f32 	%f221, %f371, 0f3F800000, %p86;
	fma.rn.f32 	%f222, %f220, %f221, 0f00000000;
	fma.rn.f32 	%f223, %f220, 0f37CBAC00, 0fBAB607ED;
	selp.f32 	%f224, 0fB94D4153, %f223, %p86;
	selp.f32 	%f225, 0f3C0885E4, 0f3D2AAABB, %p86;
	fma.rn.f32 	%f226, %f224, %f220, %f225;
	selp.f32 	%f227, 0fBE2AAAA8, 0fBEFFFFFF, %p86;
	fma.rn.f32 	%f228, %f226, %f220, %f227;
	fma.rn.f32 	%f229, %f228, %f222, %f221;
	and.b32  	%r1039, %r1037, 2;
	setp.eq.s32 	%p87, %r1039, 0;
	mov.f32 	%f230, 0f00000000;
	sub.f32 	%f231, %f230, %f229;
	selp.f32 	%f375, %f229, %f231, %p87;
$L__BB0_136:
	mul.wide.u32 	%rd60, %r1339, 32;
	add.s64 	%rd61, %rd12, %rd60;
	ld.global.v4.f32 	{%f232, %f233, %f234, %f235}, [%rd61+16];
	mul.f32 	%f236, %f372, %f235;
	fma.rn.f32 	%f237, %f375, %f232, %f236;
	fma.rn.f32 	%f238, %f374, %f233, %f237;
	mul.f32 	%f239, %f373, %f234;
	sub.f32 	%f240, %f238, %f239;
	mul.f32 	%f241, %f373, %f235;
	mul.f32 	%f242, %f374, %f232;
	sub.f32 	%f243, %f241, %f242;
	fma.rn.f32 	%f244, %f375, %f233, %f243;
	fma.rn.f32 	%f245, %f372, %f234, %f244;
	mul.f32 	%f246, %f374, %f235;
	fma.rn.f32 	%f247, %f373, %f232, %f246;
	mul.f32 	%f248, %f372, %f233;
	sub.f32 	%f249, %f247, %f248;
	fma.rn.f32 	%f250, %f375, %f234, %f249;
	mul.f32 	%f251, %f375, %f235;
	mul.f32 	%f252, %f372, %f232;
	sub.f32 	%f253, %f251, %f252;
	mul.f32 	%f254, %f373, %f233;
	sub.f32 	%f255, %f253, %f254;
	mul.f32 	%f256, %f374, %f234;
	sub.f32 	%f257, %f255, %f256;
	mul.f32 	%f258, %f245, %f245;
	fma.rn.f32 	%f259, %f240, %f240, %f258;
	fma.rn.f32 	%f260, %f250, %f250, %f259;
	fma.rn.f32 	%f261, %f257, %f257, %f260;
	sqrt.rn.f32 	%f262, %f261;
	div.rn.f32 	%f70, %f240, %f262;
	div.rn.f32 	%f71, %f245, %f262;
	div.rn.f32 	%f72, %f250, %f262;
	div.rn.f32 	%f73, %f257, %f262;
	ld.global.f32 	%f263, [%rd61];
	fma.rn.f32 	%f264, %f102, %f48, %f263;
	setp.lt.f32 	%p88, %f264, %f118;
	selp.f32 	%f265, %f118, %f264, %p88;
	setp.gt.f32 	%p89, %f265, %f117;
	selp.f32 	%f74, %f117, %f265, %p89;
	add.s32 	%r1040, %r1339, %r552;
	mul.wide.s32 	%rd62, %r1040, 32;
	add.s64 	%rd63, %rd13, %rd62;
	st.global.f32 	[%rd63], %f74;
	st.global.v4.f32 	[%rd63+16], {%f70, %f71, %f72, %f73};
	add.f32 	%f266, %f70, %f70;
	add.f32 	%f267, %f71, %f71;
	mul.f32 	%f268, %f73, %f267;
	fma.rn.f32 	%f269, %f72, %f266, %f268;
	mul.f32 	%f270, %f74, %f269;
	mul.f32 	%f271, %f72, %f267;
	mul.f32 	%f272, %f73, %f266;
	sub.f32 	%f273, %f271, %f272;
	mul.f32 	%f274, %f74, %f273;
	mul.f32 	%f275, %f70, %f266;
	mov.f32 	%f276, 0f3F800000;
	sub.f32 	%f277, %f276, %f275;
	mul.f32 	%f278, %f71, %f267;
	sub.f32 	%f279, %f277, %f278;
	mul.f32 	%f280, %f74, %f279;
	sub.f32 	%f281, %f280, %f119;
	fma.rn.f32 	%f282, %f28, %f270, %f365;
	fma.rn.f32 	%f283, %f28, %f274, %f364;
	fma.rn.f32 	%f284, %f28, %f281, %f363;
	fma.rn.f32 	%f285, %f100, %f270, %f365;
	fma.rn.f32 	%f286, %f100, %f274, %f364;
	fma.rn.f32 	%f287, %f100, %f281, %f363;
	fma.rn.f32 	%f288, %f282, 0f40000000, %f365;
	fma.rn.f32 	%f289, %f282, 0f40000000, %f288;
	add.f32 	%f290, %f285, %f289;
	fma.rn.f32 	%f362, %f29, %f290, %f362;
	fma.rn.f32 	%f291, %f283, 0f40000000, %f364;
	fma.rn.f32 	%f292, %f283, 0f40000000, %f291;
	add.f32 	%f293, %f286, %f292;
	fma.rn.f32 	%f361, %f29, %f293, %f361;
	fma.rn.f32 	%f294, %f284, 0f40000000, %f363;
	fma.rn.f32 	%f295, %f284, 0f40000000, %f294;
	add.f32 	%f296, %f287, %f295;
	fma.rn.f32 	%f360, %f29, %f296, %f360;
	fma.rn.f32 	%f297, %f270, 0f40000000, %f270;
	fma.rn.f32 	%f298, %f270, 0f40000000, %f297;
	add.f32 	%f299, %f270, %f298;
	fma.rn.f32 	%f365, %f29, %f299, %f365;
	fma.rn.f32 	%f300, %f274, 0f40000000, %f274;
	fma.rn.f32 	%f301, %f274, 0f40000000, %f300;
	add.f32 	%f302, %f274, %f301;
	fma.rn.f32 	%f364, %f29, %f302, %f364;
	fma.rn.f32 	%f303, %f281, 0f40000000, %f281;
	fma.rn.f32 	%f304, %f281, 0f40000000, %f303;
	add.f32 	%f305, %f281, %f304;
	fma.rn.f32 	%f363, %f29, %f305, %f363;
	sub.f32 	%f306, %f362, %f42;
	sub.f32 	%f307, %f361, %f43;
	sub.f32 	%f308, %f360, %f44;
	sub.f32 	%f309, %f365, %f45;
	sub.f32 	%f310, %f364, %f46;
	sub.f32 	%f311, %f363, %f47;
	mul.f32 	%f312, %f104, %f306;
	fma.rn.f32 	%f313, %f306, %f312, %f376;
	mul.f32 	%f314, %f105, %f307;
	fma.rn.f32 	%f315, %f307, %f314, %f313;
	mul.f32 	%f316, %f106, %f308;
	fma.rn.f32 	%f317, %f308, %f316, %f315;
	mul.f32 	%f318, %f107, %f309;
	fma.rn.f32 	%f319, %f309, %f318, %f317;
	mul.f32 	%f320, %f108, %f310;
	fma.rn.f32 	%f321, %f310, %f320, %f319;
	mul.f32 	%f322, %f109, %f311;
	fma.rn.f32 	%f323, %f311, %f322, %f321;
	sub.f32 	%f324, %f74, %f99;
	mul.f32 	%f325, %f110, %f324;
	fma.rn.f32 	%f326, %f324, %f325, %f323;
	mul.f32 	%f327, %f96, %f71;
	fma.rn.f32 	%f328, %f95, %f70, %f327;
	fma.rn.f32 	%f329, %f97, %f72, %f328;
	fma.rn.f32 	%f330, %f98, %f73, %f329;
	mul.f32 	%f331, %f330, %f330;
	sub.f32 	%f332, %f276, %f331;
	fma.rn.f32 	%f333, %f113, %f332, %f326;
	sub.f32 	%f334, %f74, %f359;
	mul.f32 	%f335, %f112, %f334;
	fma.rn.f32 	%f336, %f334, %f335, %f333;
	neg.f32 	%f337, %f368;
	mul.f32 	%f338, %f366, %f70;
	mul.f32 	%f339, %f369, %f73;
	sub.f32 	%f340, %f338, %f339;
	mul.f32 	%f341, %f367, %f71;
	sub.f32 	%f342, %f340, %f341;
	fma.rn.f32 	%f343, %f368, %f72, %f342;
	mul.f32 	%f344, %f367, %f70;
	mul.f32 	%f345, %f368, %f73;
	sub.f32 	%f346, %f344, %f345;
	fma.rn.f32 	%f347, %f366, %f71, %f346;
	mul.f32 	%f348, %f369, %f72;
	sub.f32 	%f349, %f347, %f348;
	mul.f32 	%f350, %f70, %f337;
	mul.f32 	%f351, %f367, %f73;
	sub.f32 	%f352, %f350, %f351;
	fma.rn.f32 	%f353, %f369, %f71, %f352;
	fma.rn.f32 	%f354, %f366, %f72, %f353;
	mul.f32 	%f355, %f349, %f349;
	fma.rn.f32 	%f356, %f343, %f343, %f355;
	fma.rn.f32 	%f357, %f354, %f354, %f356;
	fma.rn.f32 	%f376, %f115, %f357, %f336;
	setp.ne.s32 	%p90, %r560, %r594;
	mov.u32 	%r1060, %r563;
	mov.u32 	%r1061, %r562;
	mov.u32 	%r1062, %r561;
	mov.u32 	%r1063, %r554;
	mov.u32 	%r1339, %r560;
	mov.f32 	%f359, %f74;
	mov.f32 	%f366, %f73;
	mov.f32 	%f367, %f72;
	mov.f32 	%f368, %f71;
	mov.f32 	%f369, %f70;
	@%p90 bra 	$L__BB0_118;
$L__BB0_137:
	cvta.to.global.u64 	%rd64, %rd26;
	shl.b64 	%rd65, %rd4, 2;
	add.s64 	%rd66, %rd64, %rd65;
	st.global.f32 	[%rd66], %f376;
$L__BB0_138:
	ret;

}


// ===== COMPILED SASS (sm_100) =====

	.target	sm_100

	.elftype	@"ET_EXEC"


//--------------------- .note.nv.tkinfo           --------------------------
	.section	.note.nv.tkinfo,"",@"SHT_NOTE"
	.sectionflags	@"SHF_NOTE_NV_TKINFO"
	.tkinfo
        /*0018*/ 	.word	0x00000002
        /*0030*/ 	.string	""
        /*0030*/ 	.string	"ptxas"
        /*0030*/ 	.string	"Cuda compilation tools, release 13.0, V13.0.88"
        /*0030*/ 	.string	"Build cuda_13.0.r13.0/compiler.36424714_0"
        /*0030*/ 	.string	"-arch sm_100 -m 64 "



//--------------------- .note.nv.cuinfo           --------------------------
	.section	.note.nv.cuinfo,"",@"SHT_NOTE"
	.sectionflags	@"SHF_NOTE_NV_CUINFO"
        /*0018*/ 	.short	0x0002
        /*001a*/ 	.short	0x0064
        /*001c*/ 	.short	0x0082
	.zero		2


//--------------------- .nv.info                  --------------------------
	.section	.nv.info,"",@"SHT_CUDA_INFO"
	.align	4


	//----- nvinfo : EIATTR_REGCOUNT
	.align		4
        /*0000*/ 	.byte	0x04, 0x2f
        /*0002*/ 	.short	(.L_11 - .L_10)
	.align		4
.L_10:
        /*0004*/ 	.word	index@(mppi_tq_kernel)
        /*0008*/ 	.word	0x00000036


	//----- nvinfo : EIATTR_FRAME_SIZE
	.align		4
.L_11:
        /*000c*/ 	.byte	0x04, 0x11
        /*000e*/ 	.short	(.L_13 - .L_12)
	.align		4
.L_12:
        /*0010*/ 	.word	index@($__internal_1_$__cuda_sm3x_div_rn_noftz_f32_slowpath)
        /*0014*/ 	.word	0x00000050


	//----- nvinfo : EIATTR_FRAME_SIZE
	.align		4
.L_13:
        /*0018*/ 	.byte	0x04, 0x11
        /*001a*/ 	.short	(.L_15 - .L_14)
	.align		4
.L_14:
        /*001c*/ 	.word	index@($__internal_0_$__cuda_sm20_sqrt_rn_f32_slowpath)
        /*0020*/ 	.word	0x00000050


	//----- nvinfo : EIATTR_FRAME_SIZE
	.align		4
.L_15:
        /*0024*/ 	.byte	0x04, 0x11
        /*0026*/ 	.short	(.L_17 - .L_16)
	.align		4
.L_16:
        /*0028*/ 	.word	index@(mppi_tq_kernel)
        /*002c*/ 	.word	0x00000050


	//----- nvinfo : EIATTR_MIN_STACK_SIZE
	.align		4
.L_17:
        /*0030*/ 	.byte	0x04, 0x12
        /*0032*/ 	.short	(.L_19 - .L_18)
	.align		4
.L_18:
        /*0034*/ 	.word	index@(mppi_tq_kernel)
        /*0038*/ 	.word	0x00000050
.L_19:


//--------------------- .nv.compat                --------------------------
	.section	.nv.compat,"",@"SHT_CUDA_COMPAT_INFO"
	.align	4
        /*0000*/ 	.byte	0x02, 0x09, 0x00, 0x00, 0x02, 0x02, 0x01, 0x00, 0x02, 0x05, 0x05, 0x00, 0x03, 0x07, 0x01, 0x01
        /*0010*/ 	.byte	0x02, 0x03, 0x00, 0x00, 0x02, 0x06, 0x01, 0x00, 0x04, 0x0b, 0x08, 0x00, 0x01, 0x00, 0x00, 0x00
        /*0020*/ 	.byte	0x00, 0x00, 0x00, 0x00


//--------------------- .nv.info.mppi_tq_kernel   --------------------------
	.section	.nv.info.mppi_tq_kernel,"",@"SHT_CUDA_INFO"
	.sectionflags	@""
	.align	4


	//----- nvinfo : EIATTR_CUDA_API_VERSION
	.align		4
        /*0000*/ 	.byte	0x04, 0x37
        /*0002*/ 	.short	(.L_21 - .L_20)
.L_20:
        /*0004*/ 	.word	0x00000082


	//----- nvinfo : EIATTR_KPARAM_INFO
	.align		4
.L_21:
        /*0008*/ 	.byte	0x04, 0x17
        /*000a*/ 	.short	(.L_23 - .L_22)
.L_22:
        /*000c*/ 	.word	0x00000000
        /*0010*/ 	.short	0x000c
        /*0012*/ 	.short	0x00e8
        /*0014*/ 	.byte	0x00, 0xf5, 0x21, 0x00


	//----- nvinfo : EIATTR_KPARAM_INFO
	.align		4
.L_23:
        /*0018*/ 	.byte	0x04, 0x17
        /*001a*/ 	.short	(.L_25 - .L_24)
.L_24:
        /*001c*/ 	.word	0x00000000
        /*0020*/ 	.short	0x000b
        /*0022*/ 	.short	0x00e0
        /*0024*/ 	.byte	0x00, 0xf5, 0x21, 0x00


	//----- nvinfo : EIATTR_KPARAM_INFO
	.align		4
.L_25:
        /*0028*/ 	.byte	0x04, 0x17
        /*002a*/ 	.short	(.L_27 - .L_26)
.L_26:
        /*002c*/ 	.word	0x00000000
        /*0030*/ 	.short	0x000a
        /*0032*/ 	.short	0x00dc
        /*0034*/ 	.byte	0x00, 0xf0, 0x11, 0x00


	//----- nvinfo : EIATTR_KPARAM_INFO
	.align		4
.L_27:
        /*0038*/ 	.byte	0x04, 0x17
        /*003a*/ 	.short	(.L_29 - .L_28)
.L_28:
        /*003c*/ 	.word	0x00000000
        /*0040*/ 	.short	0x0009
        /*0042*/ 	.short	0x0084
        /*0044*/ 	.byte	0x00, 0xf0, 0x61, 0x01


	//----- nvinfo : EIATTR_KPARAM_INFO
	.align		4
.L_29:
        /*0048*/ 	.byte	0x04, 0x17
        /*004a*/ 	.short	(.L_31 - .L_30)
.L_30:
        /*004c*/ 	.word	0x00000000
        /*0050*/ 	.short	0x0008
        /*0052*/ 	.short	0x0080
        /*0054*/ 	.byte	0x00, 0xf0, 0x11, 0x00


	//----- nvinfo : EIATTR_KPARAM_INFO
	.align		4
.L_31:
        /*0058*/ 	.byte	0x04, 0x17
        /*005a*/ 	.short	(.L_33 - .L_32)
.L_32:
        /*005c*/ 	.word	0x00000000
        /*0060*/ 	.short	0x0007
        /*0062*/ 	.short	0x0070
        /*0064*/ 	.byte	0x00, 0xf0, 0x41, 0x00


	//----- nvinfo : EIATTR_KPARAM_INFO
	.align		4
.L_33:
        /*0068*/ 	.byte	0x04, 0x17
        /*006a*/ 	.short	(.L_35 - .L_34)
.L_34:
        /*006c*/ 	.word	0x00000000
        /*0070*/ 	.short	0x0006
        /*0072*/ 	.short	0x0060
        /*0074*/ 	.byte	0x00, 0xf0, 0x31, 0x00


	//----- nvinfo : EIATTR_KPARAM_INFO
	.align		4
.L_35:
        /*0078*/ 	.byte	0x04, 0x17
        /*007a*/ 	.short	(.L_37 - .L_36)
.L_36:
        /*007c*/ 	.word	0x00000000
        /*0080*/ 	.short	0x0005
        /*0082*/ 	.short	0x0054
        /*0084*/ 	.byte	0x00, 0xf0, 0x31, 0x00


	//----- nvinfo : EIATTR_KPARAM_INFO
	.align		4
.L_37:
        /*0088*/ 	.byte	0x04, 0x17
        /*008a*/ 	.short	(.L_39 - .L_38)
.L_38:
        /*008c*/ 	.word	0x00000000
        /*0090*/ 	.short	0x0004
        /*0092*/ 	.short	0x0048
        /*0094*/ 	.byte	0x00, 0xf0, 0x31, 0x00


	//----- nvinfo : EIATTR_KPARAM_INFO
	.align		4
.L_39:
        /*0098*/ 	.byte	0x04, 0x17
        /*009a*/ 	.short	(.L_41 - .L_40)
.L_40:
        /*009c*/ 	.word	0x00000000
        /*00a0*/ 	.short	0x0003
        /*00a2*/ 	.short	0x003c
        /*00a4*/ 	.byte	0x00, 0xf0, 0x31, 0x00


	//----- nvinfo : EIATTR_KPARAM_INFO
	.align		4
.L_41:
        /*00a8*/ 	.byte	0x04, 0x17
        /*00aa*/ 	.short	(.L_43 - .L_42)
.L_42:
        /*00ac*/ 	.word	0x00000000
        /*00b0*/ 	.short	0x0002
        /*00b2*/ 	.short	0x0030
        /*00b4*/ 	.byte	0x00, 0xf0, 0x31, 0x00


	//----- nvinfo : EIATTR_KPARAM_INFO
	.align		4
.L_43:
        /*00b8*/ 	.byte	0x04, 0x17
        /*00ba*/ 	.short	(.L_45 - .L_44)
.L_44:
        /*00bc*/ 	.word	0x00000000
        /*00c0*/ 	.short	0x0001
        /*00c2*/ 	.short	0x0010
        /*00c4*/ 	.byte	0x00, 0xf0, 0x81, 0x00


	//----- nvinfo : EIATTR_KPARAM_INFO
	.align		4
.L_45:
        /*00c8*/ 	.byte	0x04, 0x17
        /*00ca*/ 	.short	(.L_47 - .L_46)
.L_46:
        /*00cc*/ 	.word	0x00000000
        /*00d0*/ 	.short	0x0000
        /*00d2*/ 	.short	0x0000
        /*00d4*/ 	.byte	0x00, 0xf5, 0x21, 0x00


	//----- nvinfo : EIATTR_SPARSE_MMA_MASK
	.align		4
.L_47:
        /*00d8*/ 	.byte	0x03, 0x50
        /*00da*/ 	.short	0x0000


	//----- nvinfo : EIATTR_MAXREG_COUNT
	.align		4
        /*00dc*/ 	.byte	0x03, 0x1b
        /*00de*/ 	.short	0x00ff


	//----- nvinfo : EIATTR_MERCURY_ISA_VERSION
	.align		4
        /*00e0*/ 	.byte	0x03, 0x5f
        /*00e2*/ 	.short	0x0101


	//----- nvinfo : EIATTR_VRC_CTA_INIT_COUNT
	.align		4
        /*00e4*/ 	.byte	0x02, 0x4a
	.zero		1
	.zero		1


	//----- nvinfo : EIATTR_EXIT_INSTR_OFFSETS
	.align		4
        /*00e8*/ 	.byte	0x04, 0x1c
        /*00ea*/ 	.short	(.L_49 - .L_48)


	//   ....[0]....
.L_48:
        /*00ec*/ 	.word	0x00000080


	//   ....[1]....
        /*00f0*/ 	.word	0x00004f50


	//----- nvinfo : EIATTR_CRS_STACK_SIZE
	.align		4
.L_49:
        /*00f4*/ 	.byte	0x04, 0x1e
        /*00f6*/ 	.short	(.L_51 - .L_50)
.L_50:
        /*00f8*/ 	.word	0x00000000


	//----- nvinfo : EIATTR_CBANK_PARAM_SIZE
	.align		4
.L_51:
        /*00fc*/ 	.byte	0x03, 0x19
        /*00fe*/ 	.short	0x00f0


	//----- nvinfo : EIATTR_PARAM_CBANK
	.align		4
        /*0100*/ 	.byte	0x04, 0x0a
        /*0102*/ 	.short	(.L_53 - .L_52)
	.align		4
.L_52:
        /*0104*/ 	.word	index@(.nv.constant0.mppi_tq_kernel)
        /*0108*/ 	.short	0x0380
        /*010a*/ 	.short	0x00f0


	//----- nvinfo : EIATTR_SW_WAR
	.align		4
.L_53:
        /*010c*/ 	.byte	0x04, 0x36
        /*010e*/ 	.short	(.L_55 - .L_54)
.L_54:
        /*0110*/ 	.word	0x00000008
.L_55:


//--------------------- .nv.callgraph             --------------------------
	.section	.nv.callgraph,"",@"SHT_CUDA_CALLGRAPH"
	.align	4
	.sectionentsize	8
	.align		4
        /*0000*/ 	.word	0x00000000
	.align		4
        /*0004*/ 	.word	0xffffffff
	.align		4
        /*0008*/ 	.word	0x00000000
	.align		4
        /*000c*/ 	.word	0xfffffffe
	.align		4
        /*0010*/ 	.word	0x00000000
	.align		4
        /*0014*/ 	.word	0xfffffffd
	.align		4
        /*0018*/ 	.word	0x00000000
	.align		4
        /*001c*/ 	.word	0xfffffffc


//--------------------- .nv.constant4             --------------------------
	.section	.nv.constant4,"a",@progbits
	.align	8
	.align		8
.nv.constant4:
        /*0000*/ 	.dword	precalc_xorwow_matrix
	.align		8
        /*0008*/ 	.dword	precalc_xorwow_offset_matrix
	.align		8
        /*0010*/ 	.dword	mrg32k3aM1
	.align		8
        /*0018*/ 	.dword	mrg32k3aM2
	.align		8
        /*0020*/ 	.dword	mrg32k3aM1SubSeq
	.align		8
        /*0028*/ 	.dword	mrg32k3aM2SubSeq
	.align		8
        /*0030*/ 	.dword	mrg32k3aM1Seq
	.align		8
        /*0038*/ 	.dword	mrg32k3aM2Seq
	.align		8
        /*0040*/ 	.dword	__cudart_i2opi_f


//--------------------- .nv.constant3             --------------------------
	.section	.nv.constant3,"a",@progbits
	.align	8
.nv.constant3:
	.type		__cr_lgamma_table,@object
	.size		__cr_lgamma_table,(.L_8 - __cr_lgamma_table)
__cr_lgamma_table:
        /*0000*/ 	.byte	0x00, 0x00, 0x00, 0x00, 0x00, 0x00, 0x00, 0x00, 0x00, 0x00, 0x00, 0x00, 0x00, 0x00, 0x00, 0x00
        /*0010*/ 	.byte	0xef, 0x39, 0xfa, 0xfe, 0x42, 0x2e, 0xe6, 0x3f, 0x02, 0x20, 0x2a, 0xfa, 0x0b, 0xab, 0xfc, 0x3f
        /*0020*/ 	.byte	0xf9, 0x2c, 0x92, 0x7c, 0xa7, 0x6c, 0x09, 0x40, 0xc9, 0x79, 0x44, 0x3c, 0x64, 0x26, 0x13, 0x40
        /*0030*/ 	.byte	0xca, 0x01, 0xcf, 0x3a, 0x27, 0x51, 0x1a, 0x40, 0x30, 0xcc, 0x2d, 0xf3, 0xe1, 0x0c, 0x21, 0x40
        /*0040*/ 	.byte	0x0d, 0xb7, 0xfc, 0x82, 0x8e, 0x35, 0x25, 0x40
.L_8:


//--------------------- .text.mppi_tq_kernel      --------------------------
	.section	.text.mppi_tq_kernel,"ax",@progbits
	.align	128
        .global         mppi_tq_kernel
        .type           mppi_tq_kernel,@function
        .size           mppi_tq_kernel,(.L_x_59 - mppi_tq_kernel)
        .other          mppi_tq_kernel,@"STO_CUDA_ENTRY STV_DEFAULT"
mppi_tq_kernel:
.text.mppi_tq_kernel:
[----:B------:R-:W0:Y:S01]  /*0000*/  LDC R1, c[0x0][0x37c] ;  /* 0x0000df00ff017b82 */ /* 0x000e220000000800 */
[----:B------:R-:W1:Y:S07]  /*0010*/  S2R R3, SR_TID.X ;  /* 0x0000000000037919 */ /* 0x000e6e0000002100 */
[----:B------:R-:W1:Y:S01]  /*0020*/  S2UR UR4, SR_CTAID.X ;  /* 0x00000000000479c3 */ /* 0x000e620000002500 */
[----:B------:R-:W2:Y:S01]  /*0030*/  LDCU UR5, c[0x0][0x404] ;  /* 0x00008080ff0577ac */ /* 0x000ea20008000800 */
[----:B0-----:R-:W-:-:S06]  /*0040*/  VIADD R1, R1, 0xffffffb0 ;  /* 0xffffffb001017836 */ /* 0x001fcc0000000000 */
[----:B------:R-:W1:Y:S02]  /*0050*/  LDC R32, c[0x0][0x360] ;  /* 0x0000d800ff207b82 */ /* 0x000e640000000800 */
[----:B-1----:R-:W-:-:S05]  /*0060*/  IMAD R32, R32, UR4, R3 ;  /* 0x0000000420207c24 */ /* 0x002fca000f8e0203 */
[----:B--2---:R-:W-:-:S13]  /*0070*/  ISETP.GE.AND P0, PT, R32, UR5, PT ;  /* 0x0000000520007c0c */ /* 0x004fda000bf06270 */
[----:B------:R-:W-:Y:S05]  /*0080*/  @P0 EXIT ;  /* 0x000000000000094d */ /* 0x000fea0003800000 */
[----:B------:R-:W0:Y:S01]  /*0090*/  LDCU UR4, c[0x0][0x45c] ;  /* 0x00008b80ff0477ac */ /* 0x000e220008000800 */
[----:B------:R-:W-:Y:S01]  /*00a0*/  IMAD.MOV.U32 R13, RZ, RZ, -0x75bd8fc ;  /* 0xf8a42704ff0d7424 */ /* 0x000fe200078e00ff */
[----:B------:R-:W-:Y:S01]  /*00b0*/  ISETP.NE.AND P0, PT, R32, RZ, PT ;  /* 0x000000ff2000720c */ /* 0x000fe20003f05270 */
[----:B------:R-:W-:Y:S01]  /*00c0*/  IMAD.MOV.U32 R10, RZ, RZ, -0x23270784 ;  /* 0xdcd8f87cff0a7424 */ /* 0x000fe200078e00ff */
[----:B------:R-:W1:Y:S01]  /*00d0*/  LDCU.64 UR10, c[0x0][0x3c0] ;  /* 0x00007800ff0a77ac */ /* 0x000e620008000a00 */
[----:B------:R-:W-:Y:S01]  /*00e0*/  BSSY.RECONVERGENT B0, `(.L_x_0) ;  /* 0x000027c000007945 */ /* 0x000fe20003800200 */
[----:B------:R-:W-:Y:S01]  /*00f0*/  SHF.R.S32.HI R31, RZ, 0x1f, R32 ;  /* 0x0000001fff1f7819 */ /* 0x000fe20000011420 */
[----:B------:R-:W-:Y:S01]  /*0100*/  IMAD.MOV.U32 R14, RZ, RZ, -0x23270784 ;  /* 0xdcd8f87cff0e7424 */ /* 0x000fe200078e00ff */
[----:B------:R-:W2:Y:S01]  /*0110*/  LDCU.64 UR12, c[0x0][0x3b8] ;  /* 0x00007700ff0c77ac */ /* 0x000ea20008000a00 */
[----:B------:R-:W3:Y:S01]  /*0120*/  LDCU.64 UR14, c[0x0][0x3b0] ;  /* 0x00007600ff0e77ac */ /* 0x000ee20008000a00 */
[----:B------:R-:W4:Y:S01]  /*0130*/  LDCU.64 UR16, c[0x0][0x3a0] ;  /* 0x00007400ff1077ac */ /* 0x000f220008000a00 */
[----:B0-----:R-:W-:Y:S01]  /*0140*/  ULOP3.LUT UR4, UR4, 0xaad26b49, URZ, 0x3c, !UPT ;  /* 0xaad26b4904047892 */ /* 0x001fe2000f8e3cff */
[----:B------:R-:W0:Y:S01]  /*0150*/  LDCU.64 UR18, c[0x0][0x3a8] ;  /* 0x00007500ff1277ac */ /* 0x000e220008000a00 */
[----:B-1----:R-:W-:-:S02]  /*0160*/  IMAD.U32 R9, RZ, RZ, UR11 ;  /* 0x0000000bff097e24 */ /* 0x002fc4000f8e00ff */
[----:B------:R-:W-:Y:S01]  /*0170*/  IMAD.U32 R8, RZ, RZ, UR10 ;  /* 0x0000000aff087e24 */ /* 0x000fe2000f8e00ff */
[----:B------:R-:W-:Y:S01]  /*0180*/  UIMAD UR4, UR4, 0x4182bed5, URZ ;  /* 0x4182bed5040478a4 */ /* 0x000fe2000f8e02ff */
[----:B--2---:R-:W-:Y:S01]  /*0190*/  IMAD.U32 R7, RZ, RZ, UR13 ;  /* 0x0000000dff077e24 */ /* 0x004fe2000f8e00ff */
[----:B------:R-:W1:Y:S01]  /*01a0*/  LDCU UR7, c[0x0][0x390] ;  /* 0x00007200ff0777ac */ /* 0x000e620008000800 */
[----:B------:R-:W-:Y:S02]  /*01b0*/  IMAD.U32 R6, RZ, RZ, UR12 ;  /* 0x0000000cff067e24 */ /* 0x000fe4000f8e00ff */
[----:B---3--:R-:W-:Y:S01]  /*01c0*/  IMAD.U32 R5, RZ, RZ, UR15 ;  /* 0x0000000fff057e24 */ /* 0x008fe2000f8e00ff */
[----:B------:R-:W-:Y:S01]  /*01d0*/  ULOP3.LUT UR6, UR4, 0x159a55e5, URZ, 0x3c, !UPT ;  /* 0x159a55e504067892 */ /* 0x000fe2000f8e3cff */
[----:B------:R-:W-:Y:S01]  /*01e0*/  IMAD.U32 R4, RZ, RZ, UR14 ;  /* 0x0000000eff047e24 */ /* 0x000fe2000f8e00ff */
[----:B------:R-:W-:Y:S02]  /*01f0*/  UIADD3 UR5, UPT, UPT, UR4, 0x75bcd15, URZ ;  /* 0x075bcd1504057890 */ /* 0x000fe4000fffe0ff */
[----:B------:R-:W-:-:S02]  /*0200*/  UIADD3 UR9, UPT, UPT, UR4, -0x260923e8, URZ ;  /* 0xd9f6dc1804097890 */ /* 0x000fc4000fffe0ff */
[----:B------:R-:W-:Y:S01]  /*0210*/  IMAD.U32 R12, RZ, RZ, UR6 ;  /* 0x00000006ff0c7e24 */ /* 0x000fe2000f8e00ff */
[----:B------:R-:W-:Y:S01]  /*0220*/  UIADD3 UR4, UPT, UPT, UR4, 0x583f19, URZ ;  /* 0x00583f1904047890 */ /* 0x000fe2000fffe0ff */
[----:B------:R-:W-:Y:S01]  /*0230*/  IMAD.U32 R3, RZ, RZ, UR5 ;  /* 0x00000005ff037e24 */ /* 0x000fe2000f8e00ff */
[----:B------:R-:W2:Y:S01]  /*0240*/  LDCU.64 UR10, c[0x0][0x358] ;  /* 0x00006b00ff0a77ac */ /* 0x000ea20008000a00 */
[----:B------:R-:W-:Y:S01]  /*0250*/  IMAD.U32 R2, RZ, RZ, UR9 ;  /* 0x00000009ff027e24 */ /* 0x000fe2000f8e00ff */
[----:B------:R-:W-:Y:S01]  /*0260*/  STL.64 [R1+0x28], R12 ;  /* 0x0000280c01007387 */ /* 0x000fe20000100a00 */
[----:B0-----:R-:W-:Y:S02]  /*0270*/  IMAD.U32 R0, RZ, RZ, UR18 ;  /* 0x00000012ff007e24 */ /* 0x001fe4000f8e00ff */
[----:B------:R-:W-:Y:S01]  /*0280*/  IMAD.U32 R11, RZ, RZ, UR4 ;  /* 0x00000004ff0b7e24 */ /* 0x000fe2000f8e00ff */
[----:B------:R4:W-:Y:S01]  /*0290*/  STL.64 [R1+0x20], R2 ;  /* 0x0000200201007387 */ /* 0x0009e20000100a00 */
[----:B------:R-:W-:-:S02]  /*02a0*/  IMAD.U32 R33, RZ, RZ, UR19 ;  /* 0x00000013ff217e24 */ /* 0x000fc4000f8e00ff */
[----:B-1----:R-:W-:Y:S01]  /*02b0*/  IMAD.U32 R30, RZ, RZ, UR7 ;  /* 0x00000007ff1e7e24 */ /* 0x002fe2000f8e00ff */
[----:B------:R0:W-:Y:S01]  /*02c0*/  STL.64 [R1+0x30], R10 ;  /* 0x0000300a01007387 */ /* 0x0001e20000100a00 */
[----:B------:R-:W-:Y:S02]  /*02d0*/  IMAD.U32 R37, RZ, RZ, UR5 ;  /* 0x00000005ff257e24 */ /* 0x000fe4000f8e00ff */
[----:B------:R-:W-:Y:S02]  /*02e0*/  IMAD.U32 R15, RZ, RZ, UR4 ;  /* 0x00000004ff0f7e24 */ /* 0x000fe4000f8e00ff */
[----:B----4-:R-:W-:Y:S02]  /*02f0*/  IMAD.U32 R2, RZ, RZ, UR16 ;  /* 0x00000010ff027e24 */ /* 0x010fe4000f8e00ff */
[----:B------:R-:W-:Y:S02]  /*0300*/  IMAD.U32 R3, RZ, RZ, UR17 ;  /* 0x00000011ff037e24 */ /* 0x000fe4000f8e00ff */
[----:B0-----:R-:W-:-:S02]  /*0310*/  IMAD.U32 R10, RZ, RZ, UR6 ;  /* 0x00000006ff0a7e24 */ /* 0x001fc4000f8e00ff */
[----:B------:R-:W-:Y:S01]  /*0320*/  IMAD.MOV.U32 R11, RZ, RZ, -0x75bd8fc ;  /* 0xf8a42704ff0b7424 */ /* 0x000fe200078e00ff */
[----:B--2---:R-:W-:Y:S06]  /*0330*/  @!P0 BRA `(.L_x_1) ;  /* 0x0000002400588947 */ /* 0x004fec0003800000 */
[----:B------:R-:W-:Y:S02]  /*0340*/  VIADD R18, R1, 0x20 ;  /* 0x0000002001127836 */ /* 0x000fe40000000000 */
[----:B------:R-:W-:Y:S02]  /*0350*/  IMAD.MOV.U32 R19, RZ, RZ, RZ ;  /* 0x000000ffff137224 */ /* 0x000fe400078e00ff */
[----:B------:R-:W-:Y:S02]  /*0360*/  IMAD.MOV.U32 R20, RZ, RZ, R32 ;  /* 0x000000ffff147224 */ /* 0x000fe400078e0020 */
[----:B------:R-:W-:Y:S02]  /*0370*/  IMAD.MOV.U32 R21, RZ, RZ, R31 ;  /* 0x000000ffff157224 */ /* 0x000fe400078e001f */
[----:B------:R-:W-:Y:S02]  /*0380*/  IMAD.MOV.U32 R11, RZ, RZ, -0x75bd8fc ;  /* 0xf8a42704ff0b7424 */ /* 0x000fe400078e00ff */
[----:B------:R-:W-:-:S07]  /*0390*/  IMAD.MOV.U32 R14, RZ, RZ, -0x23270784 ;  /* 0xdcd8f87cff0e7424 */ /* 0x000fce00078e00ff */
.L_x_10:
[----:B------:R-:W-:Y:S01]  /*03a0*/  LOP3.LUT R35, R20, 0x3, RZ, 0xc0, !PT ;  /* 0x0000000314237812 */ /* 0x000fe200078ec0ff */
[----:B------:R-:W-:Y:S03]  /*03b0*/  BSSY.RECONVERGENT B1, `(.L_x_2) ;  /* 0x0000248000017945 */ /* 0x000fe60003800200 */
[----:B------:R-:W-:-:S04]  /*03c0*/  ISETP.NE.U32.AND P0, PT, R35, RZ, PT ;  /* 0x000000ff2300720c */ /* 0x000fc80003f05070 */
[----:B------:R-:W-:-:S13]  /*03d0*/  ISETP.NE.AND.EX P0, PT, RZ, RZ, PT, P0 ;  /* 0x000000ffff00720c */ /* 0x000fda0003f05300 */
[----:B012---:R-:W-:Y:S05]  /*03e0*/  @!P0 BRA `(.L_x_3) ;  /* 0x0000002400108947 */ /* 0x007fea0003800000 */
[----:B------:R-:W0:Y:S01]  /*03f0*/  LDC.64 R12, c[0x4][RZ] ;  /* 0x01000000ff0c7b82 */ /* 0x000e220000000a00 */
[----:B------:R-:W-:Y:S01]  /*0400*/  IMAD.MOV.U32 R37, RZ, RZ, RZ ;  /* 0x000000ffff257224 */ /* 0x000fe200078e00ff */
[----:B------:R-:W-:Y:S02]  /*0410*/  CS2R R14, SRZ ;  /* 0x00000000000e7805 */ /* 0x000fe4000001ff00 */
[----:B------:R-:W-:Y:S01]  /*0420*/  CS2R R10, SRZ ;  /* 0x00000000000a7805 */ /* 0x000fe2000001ff00 */
[----:B------:R-:W-:Y:S01]  /*0430*/  UMOV UR4, URZ ;  /* 0x000000ff00047c82 */ /* 0x000fe20008000000 */
[----:B0-----:R-:W-:-:S07]  /*0440*/  IMAD.WIDE.U32 R12, R19, 0xc80, R12 ;  /* 0x00000c80130c7825 */ /* 0x001fce00078e000c */
.L_x_5:
[----:B------:R-:W-:-:S04]  /*0450*/  IMAD.U32 R17, RZ, RZ, UR4 ;  /* 0x00000004ff117e24 */ /* 0x000fc8000f8e00ff */
[----:B------:R-:W-:-:S06]  /*0460*/  IMAD R22, R17, 0x4, R18 ;  /* 0x0000000411167824 */ /* 0x000fcc00078e0212 */
[----:B------:R-:W5:Y:S01]  /*0470*/  LDL R22, [R22+0x4] ;  /* 0x0000040016167983 */ /* 0x000f620000100800 */
[----:B------:R-:W-:Y:S01]  /*0480*/  USHF.L.U32 UR7, UR4, 0x5, URZ ;  /* 0x0000000504077899 */ /* 0x000fe200080006ff */
[----:B------:R-:W-:-:S11]  /*0490*/  UMOV UR5, URZ ;  /* 0x000000ff00057c82 */ /* 0x000fd60008000000 */
.L_x_4:
[----:B-----5:R-:W-:Y:S01]  /*04a0*/  SHF.R.U32.HI R39, RZ, UR5, R22 ;  /* 0x00000005ff277c19 */ /* 0x020fe20008011616 */
[----:B------:R-:W-:-:S03]  /*04b0*/  UIADD3 UR6, UPT, UPT, UR7, UR5, URZ ;  /* 0x0000000507067290 */ /* 0x000fc6000fffe0ff */
[----:B------:R-:W-:Y:S01]  /*04c0*/  LOP3.LUT R16, R39, 0x1, RZ, 0xc0, !PT ;  /* 0x0000000127107812 */ /* 0x000fe200078ec0ff */
[----:B------:R-:W-:-:S03]  /*04d0*/  UIMAD UR6, UR6, 0x5, URZ ;  /* 0x00000005060678a4 */ /* 0x000fc6000f8e02ff */
[----:B------:R-:W-:-:S03]  /*04e0*/  ISETP.NE.U32.AND P0, PT, R16, 0x1, PT ;  /* 0x000000011000780c */ /* 0x000fc60003f05070 */
[----:B------:R-:W-:-:S04]  /*04f0*/  IMAD.U32 R17, RZ, RZ, UR6 ;  /* 0x00000006ff117e24 */ /* 0x000fc8000f8e00ff */
[----:B------:R-:W-:-:S06]  /*0500*/  IMAD.WIDE.U32 R16, R17, 0x4, R12 ;  /* 0x0000000411107825 */ /* 0x000fcc00078e000c */
[----:B------:R-:W2:Y:S04]  /*0510*/  @!P0 LDG.E R24, desc[UR10][R16.64] ;  /* 0x0000000a10188981 */ /* 0x000ea8000c1e1900 */
[----:B------:R-:W3:Y:S04]  /*0520*/  @!P0 LDG.E R23, desc[UR10][R16.64+0x4] ;  /* 0x0000040a10178981 */ /* 0x000ee8000c1e1900 */
[----:B------:R-:W4:Y:S04]  /*0530*/  @!P0 LDG.E R26, desc[UR10][R16.64+0x8] ;  /* 0x0000080a101a8981 */ /* 0x000f28000c1e1900 */
[----:B------:R-:W4:Y:S04]  /*0540*/  @!P0 LDG.E R25, desc[UR10][R16.64+0xc] ;  /* 0x00000c0a10198981 */ /* 0x000f28000c1e1900 */
[----:B------:R-:W4:Y:S01]  /*0550*/  @!P0 LDG.E R28, desc[UR10][R16.64+0x10] ;  /* 0x0000100a101c8981 */ /* 0x000f22000c1e1900 */
[----:B------:R-:W-:-:S13]  /*0560*/  R2P PR, R39, 0x7e ;  /* 0x0000007e27007804 */ /* 0x000fda0000000000 */
[----:B------:R-:W4:Y:S04]  /*0570*/  @P1 LDG.E R34, desc[UR10][R16.64+0x14] ;  /* 0x0000140a10221981 */ /* 0x000f28000c1e1900 */
        /* <DEDUP_REMOVED lines=10> */
[----:B------:R-:W4:Y:S01]  /*0620*/  @P6 LDG.E R47, desc[UR10][R16.64+0x84] ;  /* 0x0000840a102f6981 */ /* 0x000f22000c1e1900 */
[----:B--2---:R-:W-:-:S03]  /*0630*/  @!P0 LOP3.LUT R37, R37, R24, RZ, 0x3c, !PT ;  /* 0x0000001825258212 */ /* 0x004fc600078e3cff */
[----:B------:R-:W2:Y:S01]  /*0640*/  @P1 LDG.E R24, desc[UR10][R16.64+0x1c] ;  /* 0x00001c0a10181981 */ /* 0x000ea2000c1e1900 */
[----:B---3--:R-:W-:-:S03]  /*0650*/  @!P0 LOP3.LUT R10, R10, R23, RZ, 0x3c, !PT ;  /* 0x000000170a0a8212 */ /* 0x008fc600078e3cff */
[----:B------:R-:W3:Y:S01]  /*0660*/  @P1 LDG.E R23, desc[UR10][R16.64+0x18] ;  /* 0x0000180a10171981 */ /* 0x000ee2000c1e1900 */
[----:B----4-:R-:W-:-:S03]  /*0670*/  @!P0 LOP3.LUT R11, R11, R26, RZ, 0x3c, !PT ;  /* 0x0000001a0b0b8212 */ /* 0x010fc600078e3cff */
[----:B------:R-:W4:Y:S01]  /*0680*/  @P1 LDG.E R26, desc[UR10][R16.64+0x24] ;  /* 0x0000240a101a1981 */ /* 0x000f22000c1e1900 */
[----:B------:R-:W-:-:S03]  /*0690*/  @!P0 LOP3.LUT R14, R14, R25, RZ, 0x3c, !PT ;  /* 0x000000190e0e8212 */ /* 0x000fc600078e3cff */
[----:B------:R-:W4:Y:S01]  /*06a0*/  @P1 LDG.E R25, desc[UR10][R16.64+0x20] ;  /* 0x0000200a10191981 */ /* 0x000f22000c1e1900 */
[----:B------:R-:W-:-:S03]  /*06b0*/  @!P0 LOP3.LUT R15, R15, R28, RZ, 0x3c, !PT ;  /* 0x0000001c0f0f8212 */ /* 0x000fc600078e3cff */
[----:B------:R-:W4:Y:S01]  /*06c0*/  @P2 LDG.E R28, desc[UR10][R16.64+0x30] ;  /* 0x0000300a101c2981 */ /* 0x000f22000c1e1900 */
[----:B------:R-:W-:-:S13]  /*06d0*/  LOP3.LUT P0, RZ, R39, 0x80, RZ, 0xc0, !PT ;  /* 0x0000008027ff7812 */ /* 0x000fda000780c0ff */
[----:B------:R-:W4:Y:S01]  /*06e0*/  @P0 LDG.E R46, desc[UR10][R16.64+0x8c] ;  /* 0x00008c0a102e0981 */ /* 0x000f22000c1e1900 */
[----:B------:R-:W-:-:S03]  /*06f0*/  @P1 LOP3.LUT R37, R37, R34, RZ, 0x3c, !PT ;  /* 0x0000002225251212 */ /* 0x000fc600078e3cff */
[----:B------:R-:W4:Y:S01]  /*0700*/  @P4 LDG.E R34, desc[UR10][R16.64+0x58] ;  /* 0x0000580a10224981 */ /* 0x000f22000c1e1900 */
[----:B------:R-:W-:-:S03]  /*0710*/  @P2 LOP3.LUT R37, R37, R36, RZ, 0x3c, !PT ;  /* 0x0000002425252212 */ /* 0x000fc600078e3cff */
[----:B------:R-:W4:Y:S01]  /*0720*/  @P4 LDG.E R36, desc[UR10][R16.64+0x60] ;  /* 0x0000600a10244981 */ /* 0x000f22000c1e1900 */
[----:B------:R-:W-:-:S03]  /*0730*/  @P3 LOP3.LUT R37, R37, R38, RZ, 0x3c, !PT ;  /* 0x0000002625253212 */ /* 0x000fc600078e3cff */
[----:B------:R-:W4:Y:S01]  /*0740*/  @P5 LDG.E R38, desc[UR10][R16.64+0x6c] ;  /* 0x00006c0a10265981 */ /* 0x000f22000c1e1900 */
[----:B------:R-:W-:-:S03]  /*0750*/  @P4 LOP3.LUT R37, R37, R40, RZ, 0x3c, !PT ;  /* 0x0000002825254212 */ /* 0x000fc600078e3cff */
[----:B------:R-:W4:Y:S04]  /*0760*/  @P5 LDG.E R40, desc[UR10][R16.64+0x74] ;  /* 0x0000740a10285981 */ /* 0x000f28000c1e1900 */
[----:B------:R-:W4:Y:S01]  /*0770*/  @P0 LDG.E R49, desc[UR10][R16.64+0x90] ;  /* 0x0000900a10310981 */ /* 0x000f22000c1e1900 */
[----:B------:R-:W-:-:S03]  /*0780*/  @P5 LOP3.LUT R37, R37, R42, RZ, 0x3c, !PT ;  /* 0x0000002a25255212 */ /* 0x000fc600078e3cff */
[----:B------:R-:W4:Y:S01]  /*0790*/  @P6 LDG.E R42, desc[UR10][R16.64+0x80] ;  /* 0x0000800a102a6981 */ /* 0x000f22000c1e1900 */
[----:B------:R-:W-:-:S03]  /*07a0*/  @P6 LOP3.LUT R37, R37, R44, RZ, 0x3c, !PT ;  /* 0x0000002c25256212 */ /* 0x000fc600078e3cff */
[----:B------:R-:W4:Y:S04]  /*07b0*/  @P6 LDG.E R44, desc[UR10][R16.64+0x88] ;  /* 0x0000880a102c6981 */ /* 0x000f28000c1e1900 */
[----:B------:R-:W4:Y:S04]  /*07c0*/  @P0 LDG.E R51, desc[UR10][R16.64+0x98] ;  /* 0x0000980a10330981 */ /* 0x000f28000c1e1900 */
[----:B------:R-:W4:Y:S01]  /*07d0*/  @P0 LDG.E R48, desc[UR10][R16.64+0x9c] ;  /* 0x00009c0a10300981 */ /* 0x000f22000c1e1900 */
[----:B--2---:R-:W-:-:S03]  /*07e0*/  @P1 LOP3.LUT R11, R11, R24, RZ, 0x3c, !PT ;  /* 0x000000180b0b1212 */ /* 0x004fc600078e3cff */
[----:B------:R-:W2:Y:S01]  /*07f0*/  @P2 LDG.E R24, desc[UR10][R16.64+0x38] ;  /* 0x0000380a10182981 */ /* 0x000ea2000c1e1900 */
[----:B---3--:R-:W-:-:S03]  /*0800*/  @P1 LOP3.LUT R10, R10, R23, RZ, 0x3c, !PT ;  /* 0x000000170a0a1212 */ /* 0x008fc600078e3cff */
[----:B------:R-:W3:Y:S01]  /*0810*/  @P3 LDG.E R23, desc[UR10][R16.64+0x40] ;  /* 0x0000400a10173981 */ /* 0x000ee2000c1e1900 */
[----:B----4-:R-:W-:-:S03]  /*0820*/  @P1 LOP3.LUT R15, R15, R26, RZ, 0x3c, !PT ;  /* 0x0000001a0f0f1212 */ /* 0x010fc600078e3cff */
[----:B------:R-:W4:Y:S01]  /*0830*/  @P3 LDG.E R26, desc[UR10][R16.64+0x44] ;  /* 0x0000440a101a3981 */ /* 0x000f22000c1e1900 */
[----:B------:R-:W-:-:S03]  /*0840*/  @P1 LOP3.LUT R14, R14, R25, RZ, 0x3c, !PT ;  /* 0x000000190e0e1212 */ /* 0x000fc600078e3cff */
[----:B------:R-:W4:Y:S01]  /*0850*/  @P3 LDG.E R25, desc[UR10][R16.64+0x48] ;  /* 0x0000480a10193981 */ /* 0x000f22000c1e1900 */
[----:B------:R-:W-:-:S03]  /*0860*/  @P2 LOP3.LUT R11, R11, R28, RZ, 0x3c, !PT ;  /* 0x0000001c0b0b2212 */ /* 0x000fc600078e3cff */
[----:B------:R-:W4:Y:S01]  /*0870*/  @P3 LDG.E R28, desc[UR10][R16.64+0x4c] ;  /* 0x00004c0a101c3981 */ /* 0x000f22000c1e1900 */
[----:B------:R-:W-:Y:S02]  /*0880*/  @P2 LOP3.LUT R10, R10, R27, RZ, 0x3c, !PT ;  /* 0x0000001b0a0a2212 */ /* 0x000fe400078e3cff */
[----:B------:R-:W-:Y:S01]  /*0890*/  @P2 LOP3.LUT R14, R14, R29, RZ, 0x3c, !PT ;  /* 0x0000001d0e0e2212 */ /* 0x000fe200078e3cff */
[----:B------:R-:W4:Y:S04]  /*08a0*/  @P4 LDG.E R27, desc[UR10][R16.64+0x54] ;  /* 0x0000540a101b4981 */ /* 0x000f28000c1e1900 */
[----:B------:R-:W4:Y:S01]  /*08b0*/  @P4 LDG.E R29, desc[UR10][R16.64+0x5c] ;  /* 0x00005c0a101d4981 */ /* 0x000f22000c1e1900 */
[----:B------:R-:W-:-:S03]  /*08c0*/  @P0 LOP3.LUT R37, R37, R46, RZ, 0x3c, !PT ;  /* 0x0000002e25250212 */ /* 0x000fc600078e3cff */
[----:B------:R-:W4:Y:S01]  /*08d0*/  @P0 LDG.E R46, desc[UR10][R16.64+0x94] ;  /* 0x0000940a102e0981 */ /* 0x000f22000c1e1900 */
[----:B--2---:R-:W-:Y:S02]  /*08e0*/  @P2 LOP3.LUT R15, R15, R24, RZ, 0x3c, !PT ;  /* 0x000000180f0f2212 */ /* 0x004fe400078e3cff */
[----:B---3--:R-:W-:Y:S02]  /*08f0*/  @P3 LOP3.LUT R10, R10, R23, RZ, 0x3c, !PT ;  /* 0x000000170a0a3212 */ /* 0x008fe400078e3cff */
[----:B----4-:R-:W-:Y:S02]  /*0900*/  @P3 LOP3.LUT R11, R11, R26, RZ, 0x3c, !PT ;  /* 0x0000001a0b0b3212 */ /* 0x010fe400078e3cff */
[----:B------:R-:W-:Y:S02]  /*0910*/  @P3 LOP3.LUT R14, R14, R25, RZ, 0x3c, !PT ;  /* 0x000000190e0e3212 */ /* 0x000fe400078e3cff */
[----:B------:R-:W-:Y:S02]  /*0920*/  @P3 LOP3.LUT R15, R15, R28, RZ, 0x3c, !PT ;  /* 0x0000001c0f0f3212 */ /* 0x000fe400078e3cff */
[----:B------:R-:W-:-:S02]  /*0930*/  @P4 LOP3.LUT R11, R11, R34, RZ, 0x3c, !PT ;  /* 0x000000220b0b4212 */ /* 0x000fc400078e3cff */
[----:B------:R-:W-:Y:S02]  /*0940*/  @P4 LOP3.LUT R10, R10, R27, RZ, 0x3c, !PT ;  /* 0x0000001b0a0a4212 */ /* 0x000fe400078e3cff */
[----:B------:R-:W-:Y:S02]  /*0950*/  @P4 LOP3.LUT R15, R15, R36, RZ, 0x3c, !PT ;  /* 0x000000240f0f4212 */ /* 0x000fe400078e3cff */
[----:B------:R-:W-:Y:S02]  /*0960*/  @P4 LOP3.LUT R14, R14, R29, RZ, 0x3c, !PT ;  /* 0x0000001d0e0e4212 */ /* 0x000fe400078e3cff */
        /* <DEDUP_REMOVED lines=12> */
[----:B------:R-:W-:-:S13]  /*0a30*/  R2P PR, R39.B1, 0x7f ;  /* 0x0000007f27007804 */ /* 0x000fda0000001000 */
[----:B------:R-:W2:Y:S04]  /*0a40*/  @P0 LDG.E R24, desc[UR10][R16.64+0xa0] ;  /* 0x0000a00a10180981 */ /* 0x000ea8000c1e1900 */
[----:B------:R-:W3:Y:S04]  /*0a50*/  @P0 LDG.E R26, desc[UR10][R16.64+0xa8] ;  /* 0x0000a80a101a0981 */ /* 0x000ee8000c1e1900 */
        /* <DEDUP_REMOVED lines=23> */
[----:B------:R-:W-:Y:S02]  /*0bd0*/  @P0 LOP3.LUT R15, R15, R28, RZ, 0x3c, !PT ;  /* 0x0000001c0f0f0212 */ /* 0x000fe400078e3cff */
[----:B------:R-:W-:Y:S01]  /*0be0*/  LOP3.LUT P0, RZ, R39, 0x8000, RZ, 0xc0, !PT ;  /* 0x0000800027ff7812 */ /* 0x000fe2000780c0ff */
[----:B------:R-:W4:Y:S01]  /*0bf0*/  @P4 LDG.E R28, desc[UR10][R16.64+0xf0] ;  /* 0x0000f00a101c4981 */ /* 0x000f22000c1e1900 */
[----:B------:R-:W-:-:S03]  /*0c00*/  @P1 LOP3.LUT R37, R37, R34, RZ, 0x3c, !PT ;  /* 0x0000002225251212 */ /* 0x000fc600078e3cff */
[----:B------:R-:W4:Y:S04]  /*0c10*/  @P3 LDG.E R34, desc[UR10][R16.64+0xec] ;  /* 0x0000ec0a10223981 */ /* 0x000f28000c1e1900 */
[----:B------:R-:W4:Y:S04]  /*0c20*/  @P4 LDG.E R39, desc[UR10][R16.64+0xf4] ;  /* 0x0000f40a10274981 */ /* 0x000f28000c1e1900 */
[----:B------:R-:W4:Y:S01]  /*0c30*/  @P0 LDG.E R44, desc[UR10][R16.64+0x12c] ;  /* 0x00012c0a102c0981 */ /* 0x000f22000c1e1900 */
[----:B------:R-:W-:Y:S02]  /*0c40*/  @P2 LOP3.LUT R37, R37, R36, RZ, 0x3c, !PT ;  /* 0x0000002425252212 */ /* 0x000fe400078e3cff */
[----:B------:R-:W-:Y:S01]  /*0c50*/  @P1 LOP3.LUT R14, R14, R27, RZ, 0x3c, !PT ;  /* 0x0000001b0e0e1212 */ /* 0x000fe200078e3cff */
[----:B------:R-:W4:Y:S01]  /*0c60*/  @P4 LDG.E R36, desc[UR10][R16.64+0xf8] ;  /* 0x0000f80a10244981 */ /* 0x000f22000c1e1900 */
[----:B------:R-:W-:-:S03]  /*0c70*/  @P3 LOP3.LUT R37, R37, R38, RZ, 0x3c, !PT ;  /* 0x0000002625253212 */ /* 0x000fc600078e3cff */
        /* <DEDUP_REMOVED lines=22> */
[----:B------:R-:W-:Y:S01]  /*0de0*/  UIADD3 UR5, UPT, UPT, UR5, 0x10, URZ ;  /* 0x0000001005057890 */ /* 0x000fe2000fffe0ff */
[----:B------:R-:W-:-:S03]  /*0df0*/  @P3 LOP3.LUT R10, R10, R27, RZ, 0x3c, !PT ;  /* 0x0000001b0a0a3212 */ /* 0x000fc600078e3cff */
[----:B------:R-:W-:Y:S01]  /*0e00*/  UISETP.NE.AND UP0, UPT, UR5, 0x20, UPT ;  /* 0x000000200500788c */ /* 0x000fe2000bf05270 */
[----:B------:R-:W-:-:S04]  /*0e10*/  @P4 LOP3.LUT R10, R10, R39, RZ, 0x3c, !PT ;  /* 0x000000270a0a4212 */ /* 0x000fc800078e3cff */
[----:B------:R-:W-:-:S04]  /*0e20*/  @P5 LOP3.LUT R10, R10, R43, RZ, 0x3c, !PT ;  /* 0x0000002b0a0a5212 */ /* 0x000fc800078e3cff */
[----:B------:R-:W-:-:S04]  /*0e30*/  @P6 LOP3.LUT R10, R10, R47, RZ, 0x3c, !PT ;  /* 0x0000002f0a0a6212 */ /* 0x000fc800078e3cff */
[----:B------:R-:W-:Y:S02]  /*0e40*/  @P0 LOP3.LUT R10, R10, R49, RZ, 0x3c, !PT ;  /* 0x000000310a0a0212 */ /* 0x000fe400078e3cff */
[----:B--2---:R-:W-:Y:S02]  /*0e50*/  @P2 LOP3.LUT R11, R11, R24, RZ, 0x3c, !PT ;  /* 0x000000180b0b2212 */ /* 0x004fe400078e3cff */
[----:B---3--:R-:W-:Y:S02]  /*0e60*/  @P2 LOP3.LUT R15, R15, R26, RZ, 0x3c, !PT ;  /* 0x0000001a0f0f2212 */ /* 0x008fe400078e3cff */
[----:B----4-:R-:W-:Y:S02]  /*0e70*/  @P2 LOP3.LUT R14, R14, R25, RZ, 0x3c, !PT ;  /* 0x000000190e0e2212 */ /* 0x010fe400078e3cff */
        /* <DEDUP_REMOVED lines=14> */
[----:B------:R-:W-:Y:S01]  /*0f60*/  @P0 LOP3.LUT R14, R14, R51, RZ, 0x3c, !PT ;  /* 0x000000330e0e0212 */ /* 0x000fe200078e3cff */
[----:B------:R-:W-:Y:S06]  /*0f70*/  BRA.U UP0, `(.L_x_4) ;  /* 0xfffffff500487547 */ /* 0x000fec000b83ffff */
[----:B------:R-:W-:-:S04]  /*0f80*/  UIADD3 UR4, UPT, UPT, UR4, 0x1, URZ ;  /* 0x0000000104047890 */ /* 0x000fc8000fffe0ff */
[----:B------:R-:W-:-:S09]  /*0f90*/  UISETP.NE.AND UP0, UPT, UR4, 0x5, UPT ;  /* 0x000000050400788c */ /* 0x000fd2000bf05270 */
[----:B------:R-:W-:Y:S05]  /*0fa0*/  BRA.U UP0, `(.L_x_5) ;  /* 0xfffffff500287547 */ /* 0x000fea000b83ffff */
[----:B------:R0:W-:Y:S01]  /*0fb0*/  STL [R1+0x24], R37 ;  /* 0x0000242501007387 */ /* 0x0001e20000100800 */
[----:B------:R-:W-:-:S03]  /*0fc0*/  ISETP.NE.U32.AND P0, PT, R35, 0x1, PT ;  /* 0x000000012300780c */ /* 0x000fc60003f05070 */
[----:B------:R0:W-:Y:S01]  /*0fd0*/  STL.64 [R1+0x28], R10 ;  /* 0x0000280a01007387 */ /* 0x0001e20000100a00 */
[----:B------:R-:W-:-:S03]  /*0fe0*/  ISETP.NE.AND.EX P0, PT, RZ, RZ, PT, P0 ;  /* 0x000000ffff00720c */ /* 0x000fc60003f05300 */
[----:B------:R0:W-:Y:S10]  /*0ff0*/  STL.64 [R1+0x30], R14 ;  /* 0x0000300e01007387 */ /* 0x0001f40000100a00 */
[----:B------:R-:W-:Y:S05]  /*1000*/  @!P0 BRA `(.L_x_3) ;  /* 0x0000001800088947 */ /* 0x000fea0003800000 */
[----:B------:R-:W-:Y:S01]  /*1010*/  UMOV UR4, URZ ;  /* 0x000000ff00047c82 */ /* 0x000fe20008000000 */
[----:B------:R-:W-:Y:S01]  /*1020*/  UMOV UR5, URZ ;  /* 0x000000ff00057c82 */ /* 0x000fe20008000000 */
[----:B0-----:R-:W-:Y:S02]  /*1030*/  IMAD.MOV.U32 R37, RZ, RZ, RZ ;  /* 0x000000ffff257224 */ /* 0x001fe400078e00ff */
[----:B------:R-:W-:Y:S02]  /*1040*/  IMAD.U32 R15, RZ, RZ, UR4 ;  /* 0x00000004ff0f7e24 */ /* 0x000fe4000f8e00ff */
[----:B------:R-:W-:Y:S02]  /*1050*/  IMAD.U32 R14, RZ, RZ, UR5 ;  /* 0x00000005ff0e7e24 */ /* 0x000fe4000f8e00ff */
[----:B------:R-:W-:Y:S02]  /*1060*/  IMAD.U32 R11, RZ, RZ, UR4 ;  /* 0x00000004ff0b7e24 */ /* 0x000fe4000f8e00ff */
[----:B------:R-:W-:-:S07]  /*1070*/  IMAD.U32 R10, RZ, RZ, UR5 ;  /* 0x00000005ff0a7e24 */ /* 0x000fce000f8e00ff */
.L_x_7:
[----:B------:R-:W-:-:S04]  /*1080*/  IMAD.U32 R17, RZ, RZ, UR4 ;  /* 0x00000004ff117e24 */ /* 0x000fc8000f8e00ff */
[----:B------:R-:W-:-:S06]  /*1090*/  IMAD R22, R17, 0x4, R18 ;  /* 0x0000000411167824 */ /* 0x000fcc00078e0212 */
[----:B------:R-:W5:Y:S01]  /*10a0*/  LDL R22, [R22+0x4] ;  /* 0x0000040016167983 */ /* 0x000f620000100800 */
[----:B------:R-:W-:Y:S01]  /*10b0*/  USHF.L.U32 UR7, UR4, 0x5, URZ ;  /* 0x0000000504077899 */ /* 0x000fe200080006ff */
[----:B------:R-:W-:-:S11]  /*10c0*/  UMOV UR5, URZ ;  /* 0x000000ff00057c82 */ /* 0x000fd60008000000 */
.L_x_6:
        /* <DEDUP_REMOVED lines=182> */
[----:B------:R-:W-:Y:S05]  /*1c30*/  @P0 BRA `(.L_x_3) ;  /* 0x0000000800fc0947 */ /* 0x000fea0003800000 */
[----:B------:R-:W-:Y:S01]  /*1c40*/  UMOV UR4, URZ ;  /* 0x000000ff00047c82 */ /* 0x000fe20008000000 */
[----:B------:R-:W-:Y:S01]  /*1c50*/  UMOV UR5, URZ ;  /* 0x000000ff00057c82 */ /* 0x000fe20008000000 */
[----:B-1----:R-:W-:Y:S02]  /*1c60*/  IMAD.MOV.U32 R37, RZ, RZ, RZ ;  /* 0x000000ffff257224 */ /* 0x002fe400078e00ff */
[----:B------:R-:W-:Y:S02]  /*1c70*/  IMAD.MOV.U32 R23, RZ, RZ, RZ ;  /* 0x000000ffff177224 */ /* 0x000fe400078e00ff */
[----:B------:R-:W-:Y:S02]  /*1c80*/  IMAD.U32 R15, RZ, RZ, UR4 ;  /* 0x00000004ff0f7e24 */ /* 0x000fe4000f8e00ff */
[----:B------:R-:W-:Y:S02]  /*1c90*/  IMAD.U32 R14, RZ, RZ, UR5 ;  /* 0x00000005ff0e7e24 */ /* 0x000fe4000f8e00ff */
[----:B------:R-:W-:-:S02]  /*1ca0*/  IMAD.U32 R11, RZ, RZ, UR4 ;  /* 0x00000004ff0b7e24 */ /* 0x000fc4000f8e00ff */
[----:B------:R-:W-:-:S07]  /*1cb0*/  IMAD.U32 R10, RZ, RZ, UR5 ;  /* 0x00000005ff0a7e24 */ /* 0x000fce000f8e00ff */
.L_x_9:
[----:B------:R-:W-:-:S06]  /*1cc0*/  IMAD R22, R23, 0x4, R18 ;  /* 0x0000000417167824 */ /* 0x000fcc00078e0212 */
[----:B------:R-:W5:Y:S01]  /*1cd0*/  LDL R22, [R22+0x4] ;  /* 0x0000040016167983 */ /* 0x000f620000100800 */
[----:B------:R-:W-:Y:S01]  /*1ce0*/  IMAD.SHL.U32 R24, R23, 0x20, RZ ;  /* 0x0000002017187824 */ /* 0x000fe200078e00ff */
[----:B------:R-:W-:-:S06]  /*1cf0*/  UMOV UR4, URZ ;  /* 0x000000ff00047c82 */ /* 0x000fcc0008000000 */
.L_x_8:
[----:B-----5:R-:W-:Y:S01]  /*1d00*/  SHF.R.U32.HI R39, RZ, UR4, R22 ;  /* 0x00000004ff277c19 */ /* 0x020fe20008011616 */
[----:B------:R-:W-:-:S03]  /*1d10*/  VIADD R16, R24, UR4 ;  /* 0x0000000418107c36 */ /* 0x000fc60008000000 */
[----:B------:R-:W-:-:S04]  /*1d20*/  LOP3.LUT R17, R39, 0x1, RZ, 0xc0, !PT ;  /* 0x0000000127117812 */ /* 0x000fc800078ec0ff */
[----:B------:R-:W-:Y:S01]  /*1d30*/  ISETP.NE.U32.AND P0, PT, R17, 0x1, PT ;  /* 0x000000011100780c */ /* 0x000fe20003f05070 */
[----:B------:R-:W-:-:S04]  /*1d40*/  IMAD R17, R16, 0x5, RZ ;  /* 0x0000000510117824 */ /* 0x000fc800078e02ff */
[----:B------:R-:W-:-:S08]  /*1d50*/  IMAD.WIDE.U32 R16, R17, 0x4, R12 ;  /* 0x0000000411107825 */ /* 0x000fd000078e000c */
        /* <DEDUP_REMOVED lines=29> */
[----:B------:R-:W-:Y:S02]  /*1f30*/  LOP3.LUT P0, RZ, R39, 0x80, RZ, 0xc0, !PT ;  /* 0x0000008027ff7812 */ /* 0x000fe4000780c0ff */
[----:B------:R-:W-:Y:S02]  /*1f40*/  @P1 LOP3.LUT R37, R37, R36, RZ, 0x3c, !PT ;  /* 0x0000002425251212 */ /* 0x000fe400078e3cff */
[----:B------:R-:W4:Y:S02]  /*1f50*/  @P4 LDG.E R36, desc[UR10][R16.64+0x60] ;  /* 0x0000600a10244981 */ /* 0x000f24000c1e1900 */
[----:B------:R-:W-:Y:S02]  /*1f60*/  @P2 LOP3.LUT R37, R37, R38, RZ, 0x3c, !PT ;  /* 0x0000002625252212 */ /* 0x000fe400078e3cff */
[----:B------:R-:W4:Y:S02]  /*1f70*/  @P5 LDG.E R38, desc[UR10][R16.64+0x6c] ;  /* 0x00006c0a10265981 */ /* 0x000f24000c1e1900 */
[----:B------:R-:W-:-:S02]  /*1f80*/  @P3 LOP3.LUT R37, R37, R42, RZ, 0x3c, !PT ;  /* 0x0000002a25253212 */ /* 0x000fc400078e3cff */
[----:B------:R-:W4:Y:S04]  /*1f90*/  @P6 LDG.E R42, desc[UR10][R16.64+0x80] ;  /* 0x0000800a102a6981 */ /* 0x000f28000c1e1900 */
[----:B------:R-:W4:Y:S04]  /*1fa0*/  @P0 LDG.E R50, desc[UR10][R16.64+0x8c] ;  /* 0x00008c0a10320981 */ /* 0x000f28000c1e1900 */
[----:B------:R-:W4:Y:S01]  /*1fb0*/  @P0 LDG.E R49, desc[UR10][R16.64+0x90] ;  /* 0x0000900a10310981 */ /* 0x000f22000c1e1900 */
[----:B------:R-:W-:-:S03]  /*1fc0*/  @P4 LOP3.LUT R37, R37, R44, RZ, 0x3c, !PT ;  /* 0x0000002c25254212 */ /* 0x000fc600078e3cff */
[----:B------:R-:W4:Y:S04]  /*1fd0*/  @P6 LDG.E R44, desc[UR10][R16.64+0x88] ;  /* 0x0000880a102c6981 */ /* 0x000f28000c1e1900 */
[----:B------:R-:W4:Y:S01]  /*1fe0*/  @P0 LDG.E R51, desc[UR10][R16.64+0x98] ;  /* 0x0000980a10330981 */ /* 0x000f22000c1e1900 */
[----:B------:R-:W-:-:S03]  /*1ff0*/  @P5 LOP3.LUT R37, R37, R46, RZ, 0x3c, !PT ;  /* 0x0000002e25255212 */ /* 0x000fc600078e3cff */
[----:B------:R-:W4:Y:S01]  /*2000*/  @P0 LDG.E R46, desc[UR10][R16.64+0x94] ;  /* 0x0000940a102e0981 */ /* 0x000f22000c1e1900 */
[----:B------:R-:W-:-:S03]  /*2010*/  @P6 LOP3.LUT R37, R37, R48, RZ, 0x3c, !PT ;  /* 0x0000003025256212 */ /* 0x000fc600078e3cff */
        /* <DEDUP_REMOVED lines=10> */
[----:B------:R-:W-:Y:S01]  /*20c0*/  @P2 LOP3.LUT R11, R11, R34, RZ, 0x3c, !PT ;  /* 0x000000220b0b2212 */ /* 0x000fe200078e3cff */
[----:B------:R-:W4:Y:S01]  /*20d0*/  @P4 LDG.E R29, desc[UR10][R16.64+0x54] ;  /* 0x0000540a101d4981 */ /* 0x000f22000c1e1900 */
[----:B------:R-:W-:-:S03]  /*20e0*/  @P2 LOP3.LUT R14, R14, R35, RZ, 0x3c, !PT ;  /* 0x000000230e0e2212 */ /* 0x000fc600078e3cff */
[----:B------:R-:W4:Y:S01]  /*20f0*/  @P4 LDG.E R34, desc[UR10][R16.64+0x58] ;  /* 0x0000580a10224981 */ /* 0x000f22000c1e1900 */
[----:B------:R-:W-:-:S03]  /*2100*/  @P2 LOP3.LUT R15, R15, R40, RZ, 0x3c, !PT ;  /* 0x000000280f0f2212 */ /* 0x000fc600078e3cff */
[----:B------:R-:W4:Y:S04]  /*2110*/  @P4 LDG.E R35, desc[UR10][R16.64+0x5c] ;  /* 0x00005c0a10234981 */ /* 0x000f28000c1e1900 */
[----:B------:R-:W4:Y:S01]  /*2120*/  @P5 LDG.E R40, desc[UR10][R16.64+0x74] ;  /* 0x0000740a10285981 */ /* 0x000f22000c1e1900 */
[----:B------:R-:W-:Y:S02]  /*2130*/  @P0 LOP3.LUT R37, R37, R50, RZ, 0x3c, !PT ;  /* 0x0000003225250212 */ /* 0x000fe400078e3cff */
[----:B--2---:R-:W-:Y:S02]  /*2140*/  @P3 LOP3.LUT R11, R11, R26, RZ, 0x3c, !PT ;  /* 0x0000001a0b0b3212 */ /* 0x004fe400078e3cff */
[----:B---3--:R-:W-:Y:S02]  /*2150*/  @P3 LOP3.LUT R10, R10, R25, RZ, 0x3c, !PT ;  /* 0x000000190a0a3212 */ /* 0x008fe400078e3cff */
[----:B----4-:R-:W-:-:S02]  /*2160*/  @P3 LOP3.LUT R15, R15, R28, RZ, 0x3c, !PT ;  /* 0x0000001c0f0f3212 */ /* 0x010fc400078e3cff */
        /* <DEDUP_REMOVED lines=67> */
[----:B------:R-:W-:Y:S02]  /*25a0*/  @P2 LOP3.LUT R10, R10, R29, RZ, 0x3c, !PT ;  /* 0x0000001d0a0a2212 */ /* 0x000fe400078e3cff */
[----:B----4-:R-:W-:Y:S01]  /*25b0*/  @P1 LOP3.LUT R14, R14, R27, RZ, 0x3c, !PT ;  /* 0x0000001b0e0e1212 */ /* 0x010fe200078e3cff */
        /* <DEDUP_REMOVED lines=8> */
[----:B------:R-:W-:-:S04]  /*2640*/  UIADD3 UR4, UPT, UPT, UR4, 0x10, URZ ;  /* 0x0000001004047890 */ /* 0x000fc8000fffe0ff */
[----:B------:R-:W-:Y:S01]  /*2650*/  UISETP.NE.AND UP0, UPT, UR4, 0x20, UPT ;  /* 0x000000200400788c */ /* 0x000fe2000bf05270 */
        /* <DEDUP_REMOVED lines=21> */
[----:B------:R-:W-:Y:S01]  /*27b0*/  @P0 LOP3.LUT R14, R14, R51, RZ, 0x3c, !PT ;  /* 0x000000330e0e0212 */ /* 0x000fe200078e3cff */
[----:B------:R-:W-:Y:S06]  /*27c0*/  BRA.U UP0, `(.L_x_8) ;  /* 0xfffffff5004c7547 */ /* 0x000fec000b83ffff */
[----:B------:R-:W-:-:S05]  /*27d0*/  VIADD R23, R23, 0x1 ;  /* 0x0000000117177836 */ /* 0x000fca0000000000 */
[----:B------:R-:W-:-:S13]  /*27e0*/  ISETP.NE.AND P0, PT, R23, 0x5, PT ;  /* 0x000000051700780c */ /* 0x000fda0003f05270 */
[----:B------:R-:W-:Y:S05]  /*27f0*/  @P0 BRA `(.L_x_9) ;  /* 0xfffffff400300947 */ /* 0x000fea000383ffff */
[----:B------:R2:W-:Y:S04]  /*2800*/  STL [R1+0x24], R37 ;  /* 0x0000242501007387 */ /* 0x0005e80000100800 */
[----:B------:R2:W-:Y:S04]  /*2810*/  STL.64 [R1+0x28], R10 ;  /* 0x0000280a01007387 */ /* 0x0005e80000100a00 */
[----:B------:R2:W-:Y:S02]  /*2820*/  STL.64 [R1+0x30], R14 ;  /* 0x0000300e01007387 */ /* 0x0005e40000100a00 */
.L_x_3:
[----:B------:R-:W-:Y:S05]  /*2830*/  BSYNC.RECONVERGENT B1 ;  /* 0x0000000000017941 */ /* 0x000fea0003800200 */
.L_x_2:
[C---:B------:R-:W-:Y:S01]  /*2840*/  ISETP.GT.U32.AND P0, PT, R20.reuse, 0x3, PT ;  /* 0x000000031400780c */ /* 0x040fe20003f04070 */
[----:B------:R-:W-:Y:S01]  /*2850*/  VIADD R19, R19, 0x1 ;  /* 0x0000000113137836 */ /* 0x000fe20000000000 */
[--C-:B------:R-:W-:Y:S02]  /*2860*/  SHF.R.U64 R20, R20, 0x2, R21.reuse ;  /* 0x0000000214147819 */ /* 0x100fe40000001215 */
[----:B------:R-:W-:Y:S02]  /*2870*/  ISETP.GT.U32.AND.EX P0, PT, R21, RZ, PT, P0 ;  /* 0x000000ff1500720c */ /* 0x000fe40003f04100 */
[----:B------:R-:W-:-:S11]  /*2880*/  SHF.R.U32.HI R21, RZ, 0x2, R21 ;  /* 0x00000002ff157819 */ /* 0x000fd60000011615 */
[----:B------:R-:W-:Y:S05]  /*2890*/  @P0 BRA `(.L_x_10) ;  /* 0xffffffd800c00947 */ /* 0x000fea000383ffff */
.L_x_1:
[----:B------:R-:W-:Y:S05]  /*28a0*/  BSYNC.RECONVERGENT B0 ;  /* 0x0000000000007941 */ /* 0x000fea0003800200 */
.L_x_0:
[----:B------:R-:W3:Y:S01]  /*28b0*/  LDCU UR4, c[0x0][0x408] ;  /* 0x00008100ff0477ac */ /* 0x000ee20008000800 */
[----:B------:R-:W-:Y:S01]  /*28c0*/  IMAD.MOV.U32 R29, RZ, RZ, RZ ;  /* 0x000000ffff1d7224 */ /* 0x000fe200078e00ff */
[----:B---3--:R-:W-:-:S09]  /*28d0*/  UISETP.GE.AND UP0, UPT, UR4, 0x1, UPT ;  /* 0x000000010400788c */ /* 0x008fd2000bf06270 */
[----:B------:R-:W-:Y:S05]  /*28e0*/  BRA.U !UP0, `(.L_x_11) ;  /* 0x0000002508887547 */ /* 0x000fea000b800000 */
[----:B------:R-:W3:Y:S01]  /*28f0*/  LDC R18, c[0x0][0x40c] ;  /* 0x00010300ff127b82 */ /* 0x000ee20000000800 */
[----:B------:R-:W-:Y:S02]  /*2900*/  IMAD.MOV.U32 R13, RZ, RZ, 0x3e2aaaab ;  /* 0x3e2aaaabff0d7424 */ /* 0x000fe400078e00ff */
[----:B------:R-:W-:Y:S02]  /*2910*/  IMAD.MOV.U32 R28, RZ, RZ, 0x40c00000 ;  /* 0x40c00000ff1c7424 */ /* 0x000fe400078e00ff */
[----:B------:R-:W-:Y:S02]  /*2920*/  IMAD.MOV.U32 R16, RZ, RZ, R11 ;  /* 0x000000ffff107224 */ /* 0x000fe400078e000b */
[----:B------:R-:W-:Y:S01]  /*2930*/  FFMA R28, R13, -R28, 1 ;  /* 0x3f8000000d1c7423 */ /* 0x000fe2000000081c */
[----:B------:R-:W-:-:S03]  /*2940*/  IMAD.MOV.U32 R27, RZ, RZ, R15 ;  /* 0x000000ffff1b7224 */ /* 0x000fc600078e000f */
[----:B------:R-:W-:Y:S01]  /*2950*/  FFMA R28, R28, R13, 0.16666667163372039795 ;  /* 0x3e2aaaab1c1c7423 */ /* 0x000fe2000000000d */
[----:B---3--:R-:W3:Y:S03]  /*2960*/  FCHK P0, R18, 6 ;  /* 0x40c0000012007902 */ /* 0x008ee60000000000 */
[----:B------:R-:W-:-:S04]  /*2970*/  FFMA R13, R28, R18, RZ ;  /* 0x000000121c0d7223 */ /* 0x000fc800000000ff */
[----:B------:R-:W-:-:S04]  /*2980*/  FFMA R12, R13, -6, R18 ;  /* 0xc0c000000d0c7823 */ /* 0x000fc80000000012 */
[----:B------:R-:W-:Y:S01]  /*2990*/  FFMA R28, R28, R12, R13 ;  /* 0x0000000c1c1c7223 */ /* 0x000fe2000000000d */
[----:B---3--:R-:W-:Y:S06]  /*29a0*/  @!P0 BRA `(.L_x_12) ;  /* 0x0000000000188947 */ /* 0x008fec0003800000 */
[----:B------:R-:W0:Y:S01]  /*29b0*/  LDCU UR4, c[0x0][0x40c] ;  /* 0x00008180ff0477ac */ /* 0x000e220008000800 */
[----:B------:R-:W-:Y:S01]  /*29c0*/  HFMA2 R18, -RZ, RZ, 2.375, 0 ;  /* 0x40c00000ff127431 */ /* 0x000fe200000001ff */
[----:B------:R-:W-:Y:S01]  /*29d0*/  MOV R42, 0x2a00 ;  /* 0x00002a00002a7802 */ /* 0x000fe20000000f00 */
[----:B012---:R-:W-:-:S07]  /*29e0*/  IMAD.U32 R15, RZ, RZ, UR4 ;  /* 0x00000004ff0f7e24 */ /* 0x007fce000f8e00ff */
[----:B------:R-:W-:Y:S05]  /*29f0*/  CALL.REL.NOINC `($__internal_1_$__cuda_sm3x_div_rn_noftz_f32_slowpath) ;  /* 0x0000002400b07944 */ /* 0x000fea0003c00000 */
[----:B------:R-:W-:-:S07]  /*2a00*/  IMAD.MOV.U32 R28, RZ, RZ, R15 ;  /* 0x000000ffff1c7224 */ /* 0x000fce00078e000f */
.L_x_12:
[----:B------:R-:W3:Y:S01]  /*2a10*/  LDC.64 R12, c[0x0][0x3e0] ;  /* 0x0000f800ff0c7b82 */ /* 0x000ee20000000a00 */
[----:B------:R-:W-:Y:S01]  /*2a20*/  IMAD.MOV.U32 R29, RZ, RZ, RZ ;  /* 0x000000ffff1d7224 */ /* 0x000fe200078e00ff */
[----:B------:R-:W-:-:S06]  /*2a30*/  UMOV UR4, URZ ;  /* 0x000000ff00047c82 */ /* 0x000fcc0008000000 */
[----:B------:R-:W4:Y:S08]  /*2a40*/  LDC R23, c[0x0][0x3e8] ;  /* 0x0000fa00ff177b82 */ /* 0x000f300000000800 */
[----:B------:R-:W5:Y:S01]  /*2a50*/  LDC R24, c[0x0][0x40c] ;  /* 0x00010300ff187b82 */ /* 0x000f620000000800 */
[----:B---3--:R-:W-:Y:S01]  /*2a60*/  FMUL R26, R13, 0.5 ;  /* 0x3f0000000d1a7820 */ /* 0x008fe20000400000 */
[----:B------:R-:W-:Y:S01]  /*2a70*/  FMUL R25, R12, 0.5 ;  /* 0x3f0000000c197820 */ /* 0x000fe20000400000 */
[----:B----4-:R-:W-:Y:S01]  /*2a80*/  FMUL R23, R23, 0.5 ;  /* 0x3f00000017177820 */ /* 0x010fe20000400000 */
[----:B-----5:R-:W-:-:S07]  /*2a90*/  FMUL R24, R24, 0.5 ;  /* 0x3f00000018187820 */ /* 0x020fce0000400000 */
.L_x_44:
[----:B------:R-:W-:Y:S01]  /*2aa0*/  SHF.R.U32.HI R12, RZ, 0x2, R37 ;  /* 0x00000002ff0c7819 */ /* 0x000fe20000011625 */
[----:B012---:R-:W-:Y:S01]  /*2ab0*/  IMAD.SHL.U32 R11, R27, 0x10, RZ ;  /* 0x000000101b0b7824 */ /* 0x007fe200078e00ff */
[----:B------:R-:W0:Y:S01]  /*2ac0*/  LDCU UR5, c[0x0][0x40c] ;  /* 0x00008180ff0577ac */ /* 0x000e220008000800 */
[----:B------:R-:W-:Y:S01]  /*2ad0*/  IMAD.U32 R34, RZ, RZ, UR9 ;  /* 0x00000009ff227e24 */ /* 0x000fe2000f8e00ff */
[----:B------:R-:W-:Y:S01]  /*2ae0*/  LOP3.LUT R12, R12, R37, RZ, 0x3c, !PT ;  /* 0x000000250c0c7212 */ /* 0x000fe200078e3cff */
[----:B------:R-:W-:Y:S01]  /*2af0*/  BSSY.RECONVERGENT B0, `(.L_x_13) ;  /* 0x0000052000007945 */ /* 0x000fe20003800200 */
[----:B------:R-:W1:Y:S03]  /*2b00*/  LDCU.64 UR6, c[0x0][0x3c8] ;  /* 0x00007900ff0677ac */ /* 0x000e660008000a00 */
[C---:B------:R-:W-:Y:S01]  /*2b10*/  IMAD.SHL.U32 R13, R12.reuse, 0x2, RZ ;  /* 0x000000020c0d7824 */ /* 0x040fe200078e00ff */
[----:B------:R-:W-:Y:S01]  /*2b20*/  UIADD3 UR8, UPT, UPT, UR4, 0x1, URZ ;  /* 0x0000000104087890 */ /* 0x000fe2000fffe0ff */
[----:B------:R-:W2:Y:S03]  /*2b30*/  LDCU.64 UR12, c[0x0][0x3e0] ;  /* 0x00007c00ff0c77ac */ /* 0x000ea60008000a00 */
[----:B------:R-:W-:Y:S01]  /*2b40*/  LOP3.LUT R22, R12, R13, R11, 0x96, !PT ;  /* 0x0000000d0c167212 */ /* 0x000fe200078e960b */
[----:B------:R-:W-:Y:S01]  /*2b50*/  IMAD.U32 R11, RZ, RZ, UR9 ;  /* 0x00000009ff0b7e24 */ /* 0x000fe2000f8e00ff */
[----:B------:R-:W3:Y:S01]  /*2b60*/  LDCU UR14, c[0x0][0x3e8] ;  /* 0x00007d00ff0e77ac */ /* 0x000ee20008000800 */
[----:B------:R-:W-:Y:S01]  /*2b70*/  IMAD.MOV.U32 R12, RZ, RZ, 0x2f800000 ;  /* 0x2f800000ff0c7424 */ /* 0x000fe200078e00ff */
[----:B------:R-:W-:-:S04]  /*2b80*/  LOP3.LUT R22, R22, R27, RZ, 0x3c, !PT ;  /* 0x0000001b16167212 */ /* 0x000fc800078e3cff */
[----:B------:R-:W-:-:S04]  /*2b90*/  IADD3 R11, PT, PT, R11, 0x587c5, R22 ;  /* 0x000587c50b0b7810 */ /* 0x000fc80007ffe016 */
[----:B------:R-:W-:-:S05]  /*2ba0*/  I2FP.F32.U32 R11, R11 ;  /* 0x0000000b000b7245 */ /* 0x000fca0000201000 */
[----:B------:R-:W-:Y:S01]  /*2bb0*/  FFMA R15, R11, R12, 1.1641532182693481445e-10 ;  /* 0x2f0000000b0f7423 */ /* 0x000fe2000000000c */
[----:B------:R-:W-:-:S04]  /*2bc0*/  IMAD.MOV.U32 R12, RZ, RZ, 0x3e055027 ;  /* 0x3e055027ff0c7424 */ /* 0x000fc800078e00ff */
[----:B------:R-:W-:-:S04]  /*2bd0*/  FSETP.GEU.AND P0, PT, R15, 1.175494350822287508e-38, PT ;  /* 0x008000000f00780b */ /* 0x000fc80003f0e000 */
[----:B------:R-:W-:-:S09]  /*2be0*/  FSEL R13, RZ, -23, P0 ;  /* 0xc1b80000ff0d7808 */ /* 0x000fd20000000000 */
[----:B------:R-:W-:-:S04]  /*2bf0*/  @!P0 FMUL R15, R15, 8388608 ;  /* 0x4b0000000f0f8820 */ /* 0x000fc80000400000 */
[C---:B------:R-:W-:Y:S01]  /*2c00*/  VIADD R11, R15.reuse, 0xc0d55555 ;  /* 0xc0d555550f0b7836 */ /* 0x040fe20000000000 */
[C---:B------:R-:W-:Y:S02]  /*2c10*/  ISETP.GT.U32.AND P0, PT, R15.reuse, 0x7f7fffff, PT ;  /* 0x7f7fffff0f00780c */ /* 0x040fe40003f04070 */
[----:B------:R-:W-:Y:S02]  /*2c20*/  FSETP.NEU.AND P1, PT, R15, RZ, PT ;  /* 0x000000ff0f00720b */ /* 0x000fe40003f2d000 */
[----:B------:R-:W-:-:S05]  /*2c30*/  LOP3.LUT R18, R11, 0xff800000, RZ, 0xc0, !PT ;  /* 0xff8000000b127812 */ /* 0x000fca00078ec0ff */
[----:B------:R-:W-:Y:S01]  /*2c40*/  IMAD.IADD R11, R15, 0x1, -R18 ;  /* 0x000000010f0b7824 */ /* 0x000fe200078e0a12 */
[----:B------:R-:W-:-:S03]  /*2c50*/  I2FP.F32.S32 R18, R18 ;  /* 0x0000001200127245 */ /* 0x000fc60000201400 */
[----:B------:R-:W-:Y:S01]  /*2c60*/  FADD R17, R11, -1 ;  /* 0xbf8000000b117421 */ /* 0x000fe20000000000 */
[----:B------:R-:W-:Y:S01]  /*2c70*/  SHF.R.U32.HI R11, RZ, 0x2, R10 ;  /* 0x00000002ff0b7819 */ /* 0x000fe2000001160a */
[----:B------:R-:W-:Y:S02]  /*2c80*/  FFMA R18, R18, 1.1920928955078125e-07, R13 ;  /* 0x3400000012127823 */ /* 0x000fe4000000000d */
[----:B------:R-:W-:Y:S01]  /*2c90*/  FFMA R12, R17, -R12, 0.14084610342979431152 ;  /* 0x3e1039f6110c7423 */ /* 0x000fe2000000080c */
[----:B------:R-:W-:Y:S01]  /*2ca0*/  LOP3.LUT R11, R11, R10, RZ, 0x3c, !PT ;  /* 0x0000000a0b0b7212 */ /* 0x000fe200078e3cff */
[----:B------:R-:W-:Y:S02]  /*2cb0*/  IMAD.SHL.U32 R10, R22, 0x10, RZ ;  /* 0x00000010160a7824 */ /* 0x000fe400078e00ff */
[----:B------:R-:W-:-:S04]  /*2cc0*/  FFMA R12, R17, R12, -0.12148627638816833496 ;  /* 0xbdf8cdcc110c7423 */ /* 0x000fc8000000000c */
[----:B------:R-:W-:-:S04]  /*2cd0*/  FFMA R12, R17, R12, 0.13980610668659210205 ;  /* 0x3e0f2955110c7423 */ /* 0x000fc8000000000c */
[----:B------:R-:W-:-:S04]  /*2ce0*/  FFMA R12, R17, R12, -0.16684235632419586182 ;  /* 0xbe2ad8b9110c7423 */ /* 0x000fc8000000000c */
[----:B------:R-:W-:-:S04]  /*2cf0*/  FFMA R12, R17, R12, 0.20012299716472625732 ;  /* 0x3e4ced0b110c7423 */ /* 0x000fc8000000000c */
[----:B------:R-:W-:-:S04]  /*2d00*/  FFMA R12, R17, R12, -0.24999669194221496582 ;  /* 0xbe7fff22110c7423 */ /* 0x000fc8000000000c */
[----:B------:R-:W-:Y:S01]  /*2d10*/  FFMA R20, R17, R12, 0.33333182334899902344 ;  /* 0x3eaaaa7811147423 */ /* 0x000fe2000000000c */
[----:B------:R-:W-:-:S03]  /*2d20*/  IMAD.SHL.U32 R12, R11, 0x2, RZ ;  /* 0x000000020b0c7824 */ /* 0x000fc600078e00ff */
[----:B------:R-:W-:Y:S02]  /*2d30*/  FFMA R20, R17, R20, -0.5 ;  /* 0xbf00000011147423 */ /* 0x000fe40000000014 */
[----:B------:R-:W-:Y:S02]  /*2d40*/  LOP3.LUT R21, R11, R12, R10, 0x96, !PT ;  /* 0x0000000c0b157212 */ /* 0x000fe400078e960a */
[----:B------:R-:W-:Y:S01]  /*2d50*/  FMUL R20, R17, R20 ;  /* 0x0000001411147220 */ /* 0x000fe20000400000 */
[----:B------:R-:W1:Y:S01]  /*2d60*/  LDC.64 R12, c[0x0][0x3d0] ;  /* 0x0000f400ff0c7b82 */ /* 0x000e620000000a00 */
[----:B------:R-:W-:Y:S02]  /*2d70*/  LOP3.LUT R21, R21, R22, RZ, 0x3c, !PT ;  /* 0x0000001615157212 */ /* 0x000fe400078e3cff */
[----:B------:R-:W-:Y:S01]  /*2d80*/  FFMA R17, R17, R20, R17 ;  /* 0x0000001411117223 */ /* 0x000fe20000000011 */
[----:B------:R-:W-:-:S03]  /*2d90*/  IMAD.MOV.U32 R20, RZ, RZ, 0x7f800000 ;  /* 0x7f800000ff147424 */ /* 0x000fc600078e00ff */
[----:B------:R-:W-:Y:S01]  /*2da0*/  FFMA R18, R18, 0.69314718246459960938, R17 ;  /* 0x3f31721812127823 */ /* 0x000fe20000000011 */
[----:B------:R-:W-:Y:S01]  /*2db0*/  @P0 FFMA R18, R15, R20, +INF ;  /* 0x7f8000000f120423 */ /* 0x000fe20000000014 */
[----:B------:R-:W4:Y:S01]  /*2dc0*/  LDC.64 R10, c[0x0][0x3d8] ;  /* 0x0000f600ff0a7b82 */ /* 0x000f220000000a00 */
[----:B------:R-:W-:Y:S01]  /*2dd0*/  IADD3 R17, PT, PT, R34, 0xb0f8a, R21 ;  /* 0x000b0f8a22117810 */ /* 0x000fe20007ffe015 */
[----:B------:R-:W-:Y:S02]  /*2de0*/  IMAD.MOV.U32 R20, RZ, RZ, 0x30c90fdb ;  /* 0x30c90fdbff147424 */ /* 0x000fe400078e00ff */
[----:B------:R-:W-:Y:S01]  /*2df0*/  FMUL R18, R18, -2 ;  /* 0xc000000012127820 */ /* 0x000fe20000400000 */
[----:B------:R-:W-:Y:S02]  /*2e00*/  I2FP.F32.U32 R15, UR8 ;  /* 0x00000008000f7c45 */ /* 0x000fe40008201000 */
[----:B------:R-:W-:Y:S02]  /*2e10*/  I2FP.F32.U32 R17, R17 ;  /* 0x0000001100117245 */ /* 0x000fe40000201000 */
[----:B------:R-:W-:Y:S01]  /*2e20*/  FSEL R39, R18, +INF , P1 ;  /* 0x7f80000012277808 */ /* 0x000fe20000800000 */
[----:B0-----:R-:W-:-:S02]  /*2e30*/  FMUL R38, R15, UR5 ;  /* 0x000000050f267c20 */ /* 0x001fc40008400000 */
[----:B------:R-:W-:Y:S01]  /*2e40*/  FFMA R15, R17, R20, 7.314590599882819788e-10 ;  /* 0x30490fdb110f7423 */ /* 0x000fe20000000014 */
[----:B------:R0:W0:Y:S01]  /*2e50*/  MUFU.RSQ R36, R39 ;  /* 0x0000002700247308 */ /* 0x0000220000001400 */
[----:B------:R-:W-:Y:S02]  /*2e60*/  VIADD R34, R39, 0xf3000000 ;  /* 0xf300000027227836 */ /* 0x000fe40000000000 */
[C---:B------:R-:W-:Y:S01]  /*2e70*/  FMUL R20, R38.reuse, R23 ;  /* 0x0000001726147220 */ /* 0x040fe20000400000 */
[C---:B------:R-:W-:Y:S01]  /*2e80*/  FMUL R18, R38.reuse, R25 ;  /* 0x0000001926127220 */ /* 0x040fe20000400000 */
[----:B-1----:R-:W-:Y:S01]  /*2e90*/  FFMA R19, R38, R13, UR6 ;  /* 0x0000000626137e23 */ /* 0x002fe2000800000d */
[----:B------:R-:W-:-:S03]  /*2ea0*/  ISETP.GT.U32.AND P0, PT, R34, 0x727fffff, PT ;  /* 0x727fffff2200780c */ /* 0x000fc60003f04070 */
[C---:B------:R-:W-:Y:S01]  /*2eb0*/  FFMA R19, R38.reuse, R18, R19 ;  /* 0x0000001226137223 */ /* 0x040fe20000000013 */
[C---:B----4-:R-:W-:Y:S01]  /*2ec0*/  FFMA R17, R38.reuse, R11, R12 ;  /* 0x0000000b26117223 */ /* 0x050fe2000000000c */
[C---:B------:R-:W-:Y:S01]  /*2ed0*/  FFMA R37, R38.reuse, R10, UR7 ;  /* 0x0000000726257e23 */ /* 0x040fe2000800000a */
[C---:B------:R-:W-:Y:S01]  /*2ee0*/  FMUL R12, R38.reuse, R26 ;  /* 0x0000001a260c7220 */ /* 0x040fe20000400000 */
[C---:B--2---:R-:W-:Y:S01]  /*2ef0*/  FFMA R35, R38.reuse, UR13, R10 ;  /* 0x0000000d26237c23 */ /* 0x044fe2000800000a */
[C---:B------:R-:W-:Y:S01]  /*2f00*/  FFMA R17, R38.reuse, R20, R17 ;  /* 0x0000001426117223 */ /* 0x040fe20000000011 */
[C---:B------:R-:W-:Y:S01]  /*2f10*/  FFMA R20, R38.reuse, UR12, R13 ;  /* 0x0000000c26147c23 */ /* 0x040fe2000800000d */
[C---:B---3--:R-:W-:Y:S01]  /*2f20*/  FFMA R40, R38.reuse, UR14, R11 ;  /* 0x0000000e26287c23 */ /* 0x048fe2000800000b */
[----:B------:R-:W-:Y:S01]  /*2f30*/  FFMA R38, R38, R12, R37 ;  /* 0x0000000c26267223 */ /* 0x000fe20000000025 */
[----:B------:R-:W-:Y:S01]  /*2f40*/  IMAD.MOV.U32 R37, RZ, RZ, R27 ;  /* 0x000000ffff257224 */ /* 0x000fe200078e001b */
[----:B0-----:R-:W-:Y:S06]  /*2f50*/  @!P0 BRA `(.L_x_14) ;  /* 0x00000000001c8947 */ /* 0x001fec0003800000 */
[----:B------:R-:W-:Y:S01]  /*2f60*/  BSSY.RECONVERGENT B1, `(.L_x_15) ;  /* 0x0000004000017945 */ /* 0x000fe20003800200 */
[----:B------:R-:W-:Y:S01]  /*2f70*/  IMAD.MOV.U32 R13, RZ, RZ, R39 ;  /* 0x000000ffff0d7224 */ /* 0x000fe200078e0027 */
[----:B------:R-:W-:-:S07]  /*2f80*/  MOV R44, 0x2fa0 ;  /* 0x00002fa0002c7802 */ /* 0x000fce0000000f00 */
[----:B------:R-:W-:Y:S05]  /*2f90*/  CALL.REL.NOINC `($__internal_0_$__cuda_sm20_sqrt_rn_f32_slowpath) ;  /* 0x0000001c00f07944 */ /* 0x000fea0003c00000 */
[----:B------:R-:W-:Y:S05]  /*2fa0*/  BSYNC.RECONVERGENT B1 ;  /* 0x0000000000017941 */ /* 0x000fea0003800200 */
.L_x_15:
[----:B------:R-:W-:Y:S01]  /*2fb0*/  IMAD.MOV.U32 R34, RZ, RZ, R18 ;  /* 0x000000ffff227224 */ /* 0x000fe200078e0012 */
[----:B------:R-:W-:Y:S06]  /*2fc0*/  BRA `(.L_x_16) ;  /* 0x0000000000107947 */ /* 0x000fec0003800000 */
.L_x_14:
[----:B------:R-:W-:Y:S01]  /*2fd0*/  FMUL.FTZ R34, R39, R36 ;  /* 0x0000002427227220 */ /* 0x000fe20000410000 */
[----:B------:R-:W-:-:S03]  /*2fe0*/  FMUL.FTZ R10, R36, 0.5 ;  /* 0x3f000000240a7820 */ /* 0x000fc60000410000 */
[----:B------:R-:W-:-:S04]  /*2ff0*/  FFMA R11, -R34, R34, R39 ;  /* 0x00000022220b7223 */ /* 0x000fc80000000127 */
[----:B------:R-:W-:-:S07]  /*3000*/  FFMA R34, R11, R10, R34 ;  /* 0x0000000a0b227223 */ /* 0x000fce0000000022 */
.L_x_16:
[----:B------:R-:W-:Y:S05]  /*3010*/  BSYNC.RECONVERGENT B0 ;  /* 0x0000000000007941 */ /* 0x000fea0003800200 */
.L_x_13:
[----:B------:R-:W-:Y:S01]  /*3020*/  SHF.R.U32.HI R11, RZ, 0x2, R16 ;  /* 0x00000002ff0b7819 */ /* 0x000fe20000011610 */
[----:B------:R-:W-:Y:S01]  /*3030*/  IMAD.SHL.U32 R10, R21, 0x10, RZ ;  /* 0x00000010150a7824 */ /* 0x000fe200078e00ff */
[----:B------:R-:W0:Y:S01]  /*3040*/  LDCU UR5, c[0x0][0x418] ;  /* 0x00008300ff0577ac */ /* 0x000e220008000800 */
[----:B------:R-:W-:Y:S01]  /*3050*/  IMAD.MOV.U32 R27, RZ, RZ, 0x3e055027 ;  /* 0x3e055027ff1b7424 */ /* 0x000fe200078e00ff */
[----:B------:R-:W-:Y:S01]  /*3060*/  LOP3.LUT R11, R11, R16, RZ, 0x3c, !PT ;  /* 0x000000100b0b7212 */ /* 0x000fe200078e3cff */
[----:B------:R-:W-:Y:S01]  /*3070*/  IMAD.MOV.U32 R39, RZ, RZ, 0x30c90fdb ;  /* 0x30c90fdbff277424 */ /* 0x000fe200078e00ff */
[----:B------:R-:W-:Y:S03]  /*3080*/  BSSY.RECONVERGENT B0, `(.L_x_17) ;  /* 0x0000040000007945 */ /* 0x000fe60003800200 */
[----:B------:R-:W-:-:S05]  /*3090*/  IMAD.SHL.U32 R12, R11, 0x2, RZ ;  /* 0x000000020b0c7824 */ /* 0x000fca00078e00ff */
[----:B------:R-:W-:Y:S01]  /*30a0*/  LOP3.LUT R10, R11, R12, R10, 0x96, !PT ;  /* 0x0000000c0b0a7212 */ /* 0x000fe200078e960a */
[----:B------:R-:W-:Y:S01]  /*30b0*/  IMAD.U32 R11, RZ, RZ, UR9 ;  /* 0x00000009ff0b7e24 */ /* 0x000fe2000f8e00ff */
[----:B------:R-:W-:Y:S02]  /*30c0*/  UIADD3 UR9, UPT, UPT, UR9, 0x161f14, URZ ;  /* 0x00161f1409097890 */ /* 0x000fe4000fffe0ff */
[----:B------:R-:W-:-:S04]  /*30d0*/  LOP3.LUT R36, R10, R21, RZ, 0x3c, !PT ;  /* 0x000000150a247212 */ /* 0x000fc800078e3cff */
[----:B------:R-:W-:Y:S01]  /*30e0*/  IADD3 R10, PT, PT, R11, 0x10974f, R36 ;  /* 0x0010974f0b0a7810 */ /* 0x000fe20007ffe024 */
[----:B------:R-:W-:-:S03]  /*30f0*/  IMAD.MOV.U32 R11, RZ, RZ, 0x2f800000 ;  /* 0x2f800000ff0b7424 */ /* 0x000fc600078e00ff */
[----:B------:R-:W-:-:S05]  /*3100*/  I2FP.F32.U32 R10, R10 ;  /* 0x0000000a000a7245 */ /* 0x000fca0000201000 */
[----:B------:R-:W-:-:S05]  /*3110*/  FFMA R10, R10, R11, 1.1641532182693481445e-10 ;  /* 0x2f0000000a0a7423 */ /* 0x000fca000000000b */
[----:B------:R-:W-:-:S13]  /*3120*/  FSETP.GEU.AND P0, PT, R10, 1.175494350822287508e-38, PT ;  /* 0x008000000a00780b */ /* 0x000fda0003f0e000 */
[----:B------:R-:W-:-:S04]  /*3130*/  @!P0 FMUL R10, R10, 8388608 ;  /* 0x4b0000000a0a8820 */ /* 0x000fc80000400000 */
[----:B------:R-:W-:-:S05]  /*3140*/  VIADD R11, R10, 0xc0d55555 ;  /* 0xc0d555550a0b7836 */ /* 0x000fca0000000000 */
[----:B------:R-:W-:-:S04]  /*3150*/  LOP3.LUT R13, R11, 0xff800000, RZ, 0xc0, !PT ;  /* 0xff8000000b0d7812 */ /* 0x000fc800078ec0ff */
[----:B------:R-:W-:Y:S01]  /*3160*/  I2FP.F32.S32 R12, R13 ;  /* 0x0000000d000c7245 */ /* 0x000fe20000201400 */
[----:B------:R-:W-:-:S04]  /*3170*/  IMAD.IADD R11, R10, 0x1, -R13 ;  /* 0x000000010a0b7824 */ /* 0x000fc800078e0a0d */
[----:B------:R-:W-:-:S04]  /*3180*/  FADD R16, R11, -1 ;  /* 0xbf8000000b107421 */ /* 0x000fc80000000000 */
[----:B------:R-:W-:-:S04]  /*3190*/  FFMA R11, R16, -R27, 0.14084610342979431152 ;  /* 0x3e1039f6100b7423 */ /* 0x000fc8000000081b */
[----:B------:R-:W-:-:S04]  /*31a0*/  FFMA R11, R16, R11, -0.12148627638816833496 ;  /* 0xbdf8cdcc100b7423 */ /* 0x000fc8000000000b */
[----:B------:R-:W-:-:S04]  /*31b0*/  FFMA R11, R16, R11, 0.13980610668659210205 ;  /* 0x3e0f2955100b7423 */ /* 0x000fc8000000000b */
[----:B------:R-:W-:-:S04]  /*31c0*/  FFMA R11, R16, R11, -0.16684235632419586182 ;  /* 0xbe2ad8b9100b7423 */ /* 0x000fc8000000000b */
[----:B------:R-:W-:-:S04]  /*31d0*/  FFMA R11, R16, R11, 0.20012299716472625732 ;  /* 0x3e4ced0b100b7423 */ /* 0x000fc8000000000b */
[----:B------:R-:W-:-:S04]  /*31e0*/  FFMA R11, R16, R11, -0.24999669194221496582 ;  /* 0xbe7fff22100b7423 */ /* 0x000fc8000000000b */
[----:B------:R-:W-:Y:S01]  /*31f0*/  FFMA R27, R16, R11, 0.33333182334899902344 ;  /* 0x3eaaaa78101b7423 */ /* 0x000fe2000000000b */
[----:B------:R-:W-:Y:S02]  /*3200*/  FSEL R11, RZ, -23, P0 ;  /* 0xc1b80000ff0b7808 */ /* 0x000fe40000000000 */
[----:B------:R-:W-:Y:S01]  /*3210*/  ISETP.GT.U32.AND P0, PT, R10, 0x7f7fffff, PT ;  /* 0x7f7fffff0a00780c */ /* 0x000fe20003f04070 */
[----:B------:R-:W-:Y:S02]  /*3220*/  FFMA R27, R16, R27, -0.5 ;  /* 0xbf000000101b7423 */ /* 0x000fe4000000001b */
[----:B------:R-:W-:Y:S01]  /*3230*/  FFMA R12, R12, 1.1920928955078125e-07, R11 ;  /* 0x340000000c0c7823 */ /* 0x000fe2000000000b */
[----:B------:R-:W-:Y:S01]  /*3240*/  SHF.R.U32.HI R11, RZ, 0x2, R14 ;  /* 0x00000002ff0b7819 */ /* 0x000fe2000001160e */
[----:B------:R-:W-:-:S03]  /*3250*/  FMUL R27, R16, R27 ;  /* 0x0000001b101b7220 */ /* 0x000fc60000400000 */
[----:B------:R-:W-:Y:S01]  /*3260*/  LOP3.LUT R11, R11, R14, RZ, 0x3c, !PT ;  /* 0x0000000e0b0b7212 */ /* 0x000fe200078e3cff */
[----:B------:R-:W-:Y:S01]  /*3270*/  FFMA R27, R16, R27, R16 ;  /* 0x0000001b101b7223 */ /* 0x000fe20000000010 */
[----:B------:R-:W-:-:S03]  /*3280*/  FMUL.RZ R16, R15, 0.15915493667125701904 ;  /* 0x3e22f9830f107820 */ /* 0x000fc6000040c000 */
[----:B------:R-:W-:Y:S01]  /*3290*/  FFMA R15, R12, 0.69314718246459960938, R27 ;  /* 0x3f3172180c0f7823 */ /* 0x000fe2000000001b */
[----:B------:R-:W-:Y:S01]  /*32a0*/  IMAD.MOV.U32 R27, RZ, RZ, 0x7f800000 ;  /* 0x7f800000ff1b7424 */ /* 0x000fe200078e00ff */
[----:B------:R-:W1:Y:S01]  /*32b0*/  MUFU.COS R13, R16 ;  /* 0x00000010000d7308 */ /* 0x000e620000000000 */
[----:B------:R-:W-:Y:S02]  /*32c0*/  IMAD.SHL.U32 R14, R11, 0x2, RZ ;  /* 0x000000020b0e7824 */ /* 0x000fe400078e00ff */
[C---:B------:R-:W-:Y:S01]  /*32d0*/  @P0 FFMA R15, R10.reuse, R27, +INF ;  /* 0x7f8000000a0f0423 */ /* 0x040fe2000000001b */
[----:B------:R-:W-:Y:S01]  /*32e0*/  FSETP.NEU.AND P0, PT, R10, RZ, PT ;  /* 0x000000ff0a00720b */ /* 0x000fe20003f0d000 */
[----:B------:R-:W-:Y:S02]  /*32f0*/  IMAD.SHL.U32 R12, R36, 0x10, RZ ;  /* 0x00000010240c7824 */ /* 0x000fe400078e00ff */
[----:B------:R-:W-:-:S03]  /*3300*/  FMUL R15, R15, -2 ;  /* 0xc00000000f0f7820 */ /* 0x000fc60000400000 */
[----:B------:R-:W-:Y:S02]  /*3310*/  LOP3.LUT R27, R11, R14, R12, 0x96, !PT ;  /* 0x0000000e0b1b7212 */ /* 0x000fe400078e960c */
[----:B------:R-:W-:Y:S01]  /*3320*/  FSEL R15, R15, +INF , P0 ;  /* 0x7f8000000f0f7808 */ /* 0x000fe20000000000 */
[----:B------:R-:W2:Y:S01]  /*3330*/  MUFU.SIN R11, R16 ;  /* 0x00000010000b7308 */ /* 0x000ea20000000400 */
[----:B------:R-:W-:-:S03]  /*3340*/  LOP3.LUT R27, R27, R36, RZ, 0x3c, !PT ;  /* 0x000000241b1b7212 */ /* 0x000fc600078e3cff */
[----:B------:R-:W-:Y:S02]  /*3350*/  VIADD R12, R15, 0xf3000000 ;  /* 0xf30000000f0c7836 */ /* 0x000fe40000000000 */
[----:B------:R-:W-:Y:S02]  /*3360*/  VIADD R10, R27, UR9 ;  /* 0x000000091b0a7c36 */ /* 0x000fe40008000000 */
[----:B------:R3:W4:Y:S01]  /*3370*/  MUFU.RSQ R18, R15 ;  /* 0x0000000f00127308 */ /* 0x0007220000001400 */
[----:B------:R-:W-:Y:S02]  /*3380*/  ISETP.GT.U32.AND P0, PT, R12, 0x727fffff, PT ;  /* 0x727fffff0c00780c */ /* 0x000fe40003f04070 */
[----:B------:R-:W-:Y:S01]  /*3390*/  I2FP.F32.U32 R12, R10 ;  /* 0x0000000a000c7245 */ /* 0x000fe20000201000 */
[----:B-1----:R-:W-:-:S04]  /*33a0*/  FMUL R10, R13, R34 ;  /* 0x000000220d0a7220 */ /* 0x002fc80000400000 */
[----:B0-----:R-:W-:Y:S01]  /*33b0*/  FMUL R10, R10, UR5 ;  /* 0x000000050a0a7c20 */ /* 0x001fe20008400000 */
[----:B--2---:R-:W-:Y:S01]  /*33c0*/  FMUL R34, R11, R34 ;  /* 0x000000220b227220 */ /* 0x004fe20000400000 */
[----:B------:R-:W-:-:S04]  /*33d0*/  FFMA R14, R12, R39, 7.314590599882819788e-10 ;  /* 0x30490fdb0c0e7423 */ /* 0x000fc80000000027 */
[----:B---3--:R-:W-:Y:S05]  /*33e0*/  @!P0 BRA `(.L_x_18) ;  /* 0x0000000000148947 */ /* 0x008fea0003800000 */
[----:B------:R-:W-:Y:S01]  /*33f0*/  IMAD.MOV.U32 R13, RZ, RZ, R15 ;  /* 0x000000ffff0d7224 */ /* 0x000fe200078e000f */
[----:B------:R-:W-:-:S07]  /*3400*/  MOV R44, 0x3420 ;  /* 0x00003420002c7802 */ /* 0x000fce0000000f00 */
[----:B----4-:R-:W-:Y:S05]  /*3410*/  CALL.REL.NOINC `($__internal_0_$__cuda_sm20_sqrt_rn_f32_slowpath) ;  /* 0x0000001800d07944 */ /* 0x010fea0003c00000 */
[----:B------:R-:W-:Y:S01]  /*3420*/  IMAD.MOV.U32 R12, RZ, RZ, R18 ;  /* 0x000000ffff0c7224 */ /* 0x000fe200078e0012 */
[----:B------:R-:W-:Y:S06]  /*3430*/  BRA `(.L_x_19) ;  /* 0x0000000000107947 */ /* 0x000fec0003800000 */
.L_x_18:
[----:B----4-:R-:W-:Y:S01]  /*3440*/  FMUL.FTZ R12, R15, R18 ;  /* 0x000000120f0c7220 */ /* 0x010fe20000410000 */
[----:B------:R-:W-:-:S03]  /*3450*/  FMUL.FTZ R13, R18, 0.5 ;  /* 0x3f000000120d7820 */ /* 0x000fc60000410000 */
[----:B------:R-:W-:-:S04]  /*3460*/  FFMA R11, -R12, R12, R15 ;  /* 0x0000000c0c0b7223 */ /* 0x000fc8000000010f */
[----:B------:R-:W-:-:S07]  /*3470*/  FFMA R12, R11, R13, R12 ;  /* 0x0000000d0b0c7223 */ /* 0x000fce000000000c */
.L_x_19:
[----:B------:R-:W-:Y:S05]  /*3480*/  BSYNC.RECONVERGENT B0 ;  /* 0x0000000000007941 */ /* 0x000fea0003800200 */
.L_x_17:
[----:B------:R-:W-:Y:S01]  /*3490*/  FMUL.RZ R14, R14, 0.15915493667125701904 ;  /* 0x3e22f9830e0e7820 */ /* 0x000fe2000040c000 */
[----:B------:R-:W0:Y:S01]  /*34a0*/  LDCU UR5, c[0x0][0x418] ;  /* 0x00008300ff0577ac */ /* 0x000e220008000800 */
[----:B------:R-:W-:Y:S02]  /*34b0*/  BSSY.RECONVERGENT B0, `(.L_x_20) ;  /* 0x0000017000007945 */ /* 0x000fe40003800200 */
[----:B------:R-:W1:Y:S08]  /*34c0*/  MUFU.SIN R11, R14 ;  /* 0x0000000e000b7308 */ /* 0x000e700000000400 */
[----:B------:R-:W2:Y:S01]  /*34d0*/  MUFU.COS R13, R14 ;  /* 0x0000000e000d7308 */ /* 0x000ea20000000000 */
[----:B-1----:R-:W-:-:S04]  /*34e0*/  FMUL R11, R11, R12 ;  /* 0x0000000c0b0b7220 */ /* 0x002fc80000400000 */
[----:B0-----:R-:W-:Y:S01]  /*34f0*/  FMUL R11, R11, UR5 ;  /* 0x000000050b0b7c20 */ /* 0x001fe20008400000 */
[----:B--2---:R-:W-:-:S03]  /*3500*/  FMUL R12, R13, R12 ;  /* 0x0000000c0d0c7220 */ /* 0x004fc60000400000 */
[----:B------:R-:W-:Y:S01]  /*3510*/  FMUL R13, R11, R11 ;  /* 0x0000000b0b0d7220 */ /* 0x000fe20000400000 */
[----:B------:R-:W-:-:S03]  /*3520*/  FMUL R12, R12, UR5 ;  /* 0x000000050c0c7c20 */ /* 0x000fc60008400000 */
[----:B------:R-:W-:-:S04]  /*3530*/  FFMA R13, R10, R10, R13 ;  /* 0x0000000a0a0d7223 */ /* 0x000fc8000000000d */
[----:B------:R-:W-:-:S04]  /*3540*/  FFMA R15, R12, R12, R13 ;  /* 0x0000000c0c0f7223 */ /* 0x000fc8000000000d */
[----:B------:R-:W-:Y:S01]  /*3550*/  VIADD R13, R15, 0xf3000000 ;  /* 0xf30000000f0d7836 */ /* 0x000fe20000000000 */
[----:B------:R0:W1:Y:S04]  /*3560*/  MUFU.RSQ R16, R15 ;  /* 0x0000000f00107308 */ /* 0x0000680000001400 */
[----:B------:R-:W-:-:S13]  /*3570*/  ISETP.GT.U32.AND P0, PT, R13, 0x727fffff, PT ;  /* 0x727fffff0d00780c */ /* 0x000fda0003f04070 */
[----:B01----:R-:W-:Y:S05]  /*3580*/  @!P0 BRA `(.L_x_21) ;  /* 0x0000000000148947 */ /* 0x003fea0003800000 */
[----:B------:R-:W-:Y:S01]  /*3590*/  IMAD.MOV.U32 R13, RZ, RZ, R15 ;  /* 0x000000ffff0d7224 */ /* 0x000fe200078e000f */
[----:B------:R-:W-:-:S07]  /*35a0*/  MOV R44, 0x35c0 ;  /* 0x000035c0002c7802 */ /* 0x000fce0000000f00 */
[----:B------:R-:W-:Y:S05]  /*35b0*/  CALL.REL.NOINC `($__internal_0_$__cuda_sm20_sqrt_rn_f32_slowpath) ;  /* 0x0000001800687944 */ /* 0x000fea0003c00000 */
[----:B------:R-:W-:Y:S01]  /*35c0*/  IMAD.MOV.U32 R46, RZ, RZ, R18 ;  /* 0x000000ffff2e7224 */ /* 0x000fe200078e0012 */
[----:B------:R-:W-:Y:S06]  /*35d0*/  BRA `(.L_x_22) ;  /* 0x0000000000107947 */ /* 0x000fec0003800000 */
.L_x_21:
[----:B------:R-:W-:Y:S01]  /*35e0*/  FMUL.FTZ R46, R15, R16 ;  /* 0x000000100f2e7220 */ /* 0x000fe20000410000 */
[----:B------:R-:W-:-:S03]  /*35f0*/  FMUL.FTZ R14, R16, 0.5 ;  /* 0x3f000000100e7820 */ /* 0x000fc60000410000 */
[----:B------:R-:W-:-:S04]  /*3600*/  FFMA R13, -R46, R46, R15 ;  /* 0x0000002e2e0d7223 */ /* 0x000fc8000000010f */
[----:B------:R-:W-:-:S07]  /*3610*/  FFMA R46, R13, R14, R46 ;  /* 0x0000000e0d2e7223 */ /* 0x000fce000000002e */
.L_x_22:
[----:B------:R-:W-:Y:S05]  /*3620*/  BSYNC.RECONVERGENT B0 ;  /* 0x0000000000007941 */ /* 0x000fea0003800200 */
.L_x_20:
[----:B------:R-:W-:Y:S01]  /*3630*/  FSETP.GEU.AND P0, PT, R46, 9.9999999747524270788e-07, PT ;  /* 0x358637bd2e00780b */ /* 0x000fe20003f0e000 */
[----:B------:R-:W-:Y:S01]  /*3640*/  BSSY.RECONVERGENT B0, `(.L_x_23) ;  /* 0x00000b4000007945 */ /* 0x000fe20003800200 */
[----:B------:R-:W-:Y:S02]  /*3650*/  HFMA2 R39, -RZ, RZ, 0, 0 ;  /* 0x00000000ff277431 */ /* 0x000fe400000001ff */
[----:B------:R-:W-:Y:S02]  /*3660*/  IMAD.MOV.U32 R16, RZ, RZ, 0x3f800000 ;  /* 0x3f800000ff107424 */ /* 0x000fe400078e00ff */
[----:B------:R-:W-:Y:S02]  /*3670*/  IMAD.MOV.U32 R41, RZ, RZ, RZ ;  /* 0x000000ffff297224 */ /* 0x000fe400078e00ff */
[----:B------:R-:W-:-:S05]  /*3680*/  IMAD.MOV.U32 R18, RZ, RZ, RZ ;  /* 0x000000ffff127224 */ /* 0x000fca00078e00ff */
[----:B------:R-:W-:Y:S05]  /*3690*/  @!P0 BRA `(.L_x_24) ;  /* 0x0000000800b88947 */ /* 0x000fea0003800000 */
[----:B------:R-:W-:Y:S01]  /*36a0*/  FMUL R13, R46, 0.5 ;  /* 0x3f0000002e0d7820 */ /* 0x000fe20000400000 */
[----:B------:R-:W-:Y:S03]  /*36b0*/  BSSY.RECONVERGENT B1, `(.L_x_25) ;  /* 0x0000042000017945 */ /* 0x000fe60003800200 */
[C---:B------:R-:W-:Y:S01]  /*36c0*/  FMUL R48, R13.reuse, 0.63661974668502807617 ;  /* 0x3f22f9830d307820 */ /* 0x040fe20000400000 */
[----:B------:R-:W-:-:S05]  /*36d0*/  FSETP.GE.AND P2, PT, |R13|, 105615, PT ;  /* 0x47ce47800d00780b */ /* 0x000fca0003f46200 */
[----:B------:R-:W0:Y:S02]  /*36e0*/  F2I.NTZ R48, R48 ;  /* 0x0000003000307305 */ /* 0x000e240000203100 */
[----:B0-----:R-:W-:Y:S01]  /*36f0*/  I2FP.F32.S32 R14, R48 ;  /* 0x00000030000e7245 */ /* 0x001fe20000201400 */
[----:B------:R-:W-:-:S04]  /*3700*/  IMAD.MOV.U32 R16, RZ, RZ, R48 ;  /* 0x000000ffff107224 */ /* 0x000fc800078e0030 */
[----:B------:R-:W-:-:S04]  /*3710*/  FFMA R15, R14, -1.5707962512969970703, R13 ;  /* 0xbfc90fda0e0f7823 */ /* 0x000fc8000000000d */
[----:B------:R-:W-:-:S04]  /*3720*/  FFMA R15, R14, -7.5497894158615963534e-08, R15 ;  /* 0xb3a221680e0f7823 */ /* 0x000fc8000000000f */
[----:B------:R-:W-:-:S04]  /*3730*/  FFMA R14, R14, -5.3903029534742383927e-15, R15 ;  /* 0xa7c234c50e0e7823 */ /* 0x000fc8000000000f */
[----:B------:R-:W-:Y:S01]  /*3740*/  IMAD.MOV.U32 R15, RZ, RZ, R14 ;  /* 0x000000ffff0f7224 */ /* 0x000fe200078e000e */
[----:B------:R-:W-:Y:S06]  /*3750*/  @!P2 BRA `(.L_x_26) ;  /* 0x0000000000dca947 */ /* 0x000fec0003800000 */
[----:B------:R-:W-:-:S13]  /*3760*/  FSETP.NEU.AND P0, PT, |R13|, +INF , PT ;  /* 0x7f8000000d00780b */ /* 0x000fda0003f0d200 */
[----:B------:R-:W-:Y:S01]  /*3770*/  @!P0 FMUL R15, RZ, R13 ;  /* 0x0000000dff0f8220 */ /* 0x000fe20000400000 */
[----:B------:R-:W-:Y:S01]  /*3780*/  @!P0 IMAD.MOV.U32 R48, RZ, RZ, RZ ;  /* 0x000000ffff308224 */ /* 0x000fe200078e00ff */
[----:B------:R-:W-:Y:S06]  /*3790*/  @!P0 BRA `(.L_x_26) ;  /* 0x0000000000cc8947 */ /* 0x000fec0003800000 */
[----:B------:R-:W-:Y:S01]  /*37a0*/  IMAD.SHL.U32 R18, R13, 0x100, RZ ;  /* 0x000001000d127824 */ /* 0x000fe200078e00ff */
[----:B------:R-:W0:Y:S01]  /*37b0*/  LDCU.64 UR12, c[0x4][0x40] ;  /* 0x01000800ff0c77ac */ /* 0x000e220008000a00 */
[----:B------:R-:W-:Y:S02]  /*37c0*/  IMAD.MOV.U32 R41, RZ, RZ, RZ ;  /* 0x000000ffff297224 */ /* 0x000fe400078e00ff */
[----:B------:R-:W-:Y:S01]  /*37d0*/  IMAD.MOV.U32 R15, RZ, RZ, R1 ;  /* 0x000000ffff0f7224 */ /* 0x000fe200078e0001 */
[----:B------:R-:W-:Y:S01]  /*37e0*/  LOP3.LUT R39, R18, 0x80000000, RZ, 0xfc, !PT ;  /* 0x8000000012277812 */ /* 0x000fe200078efcff */
[----:B------:R-:W-:Y:S01]  /*37f0*/  UMOV UR6, URZ ;  /* 0x000000ff00067c82 */ /* 0x000fe20008000000 */
[----:B------:R-:W-:-:S05]  /*3800*/  UMOV UR5, URZ ;  /* 0x000000ff00057c82 */ /* 0x000fca0008000000 */
.L_x_27:
[----:B0-----:R-:W-:Y:S02]  /*3810*/  IMAD.U32 R42, RZ, RZ, UR12 ;  /* 0x0000000cff2a7e24 */ /* 0x001fe4000f8e00ff */
[----:B------:R-:W-:-:S05]  /*3820*/  IMAD.U32 R43, RZ, RZ, UR13 ;  /* 0x0000000dff2b7e24 */ /* 0x000fca000f8e00ff */
[----:B------:R-:W2:Y:S01]  /*3830*/  LDG.E.CONSTANT R42, desc[UR10][R42.64] ;  /* 0x0000000a2a2a7981 */ /* 0x000ea2000c1e9900 */
[----:B------:R-:W-:Y:S02]  /*3840*/  UIADD3 UR12, UP0, UPT, UR12, 0x4, URZ ;  /* 0x000000040c0c7890 */ /* 0x000fe4000ff1e0ff */
[----:B------:R-:W-:Y:S02]  /*3850*/  UIADD3 UR5, UPT, UPT, UR5, 0x1, URZ ;  /* 0x0000000105057890 */ /* 0x000fe4000fffe0ff */
[----:B------:R-:W-:Y:S02]  /*3860*/  UIADD3.X UR13, UPT, UPT, URZ, UR13, URZ, UP0, !UPT ;  /* 0x0000000dff0d7290 */ /* 0x000fe400087fe4ff */
[----:B------:R-:W-:Y:S01]  /*3870*/  UISETP.NE.AND UP0, UPT, UR5, 0x6, UPT ;  /* 0x000000060500788c */ /* 0x000fe2000bf05270 */
[----:B--2---:R-:W-:-:S03]  /*3880*/  IMAD.WIDE.U32 R44, R42, R39, RZ ;  /* 0x000000272a2c7225 */ /* 0x004fc600078e00ff */
[----:B------:R-:W-:-:S04]  /*3890*/  IADD3 R18, P0, PT, R44, R41, RZ ;  /* 0x000000292c127210 */ /* 0x000fc80007f1e0ff */
[----:B------:R-:W-:Y:S01]  /*38a0*/  IADD3.X R41, PT, PT, R45, UR6, RZ, P0, !PT ;  /* 0x000000062d297c10 */ /* 0x000fe200087fe4ff */
[----:B------:R0:W-:Y:S02]  /*38b0*/  STL [R15], R18 ;  /* 0x000000120f007387 */ /* 0x0001e40000100800 */
[----:B0-----:R-:W-:Y:S01]  /*38c0*/  VIADD R15, R15, 0x4 ;  /* 0x000000040f0f7836 */ /* 0x001fe20000000000 */
[----:B------:R-:W-:Y:S06]  /*38d0*/  BRA.U UP0, `(.L_x_27) ;  /* 0xfffffffd00cc7547 */ /* 0x000fec000b83ffff */
[----:B------:R-:W-:Y:S01]  /*38e0*/  SHF.R.U32.HI R42, RZ, 0x17, R13 ;  /* 0x00000017ff2a7819 */ /* 0x000fe2000001160d */
[----:B------:R0:W-:Y:S03]  /*38f0*/  STL [R1+0x18], R41 ;  /* 0x0000182901007387 */ /* 0x0001e60000100800 */
[C---:B------:R-:W-:Y:S02]  /*3900*/  LOP3.LUT R15, R42.reuse, 0xe0, RZ, 0xc0, !PT ;  /* 0x000000e02a0f7812 */ /* 0x040fe400078ec0ff */
[----:B------:R-:W-:-:S03]  /*3910*/  LOP3.LUT P0, RZ, R42, 0x1f, RZ, 0xc0, !PT ;  /* 0x0000001f2aff7812 */ /* 0x000fc6000780c0ff */
[----:B------:R-:W-:-:S05]  /*3920*/  VIADD R15, R15, 0xffffff80 ;  /* 0xffffff800f0f7836 */ /* 0x000fca0000000000 */
[----:B------:R-:W-:-:S05]  /*3930*/  SHF.R.U32.HI R18, RZ, 0x5, R15 ;  /* 0x00000005ff127819 */ /* 0x000fca000001160f */
[----:B------:R-:W-:-:S05]  /*3940*/  IMAD R44, R18, -0x4, R1 ;  /* 0xfffffffc122c7824 */ /* 0x000fca00078e0201 */
[----:B------:R-:W2:Y:S04]  /*3950*/  LDL R15, [R44+0x18] ;  /* 0x000018002c0f7983 */ /* 0x000ea80000100800 */
[----:B------:R-:W2:Y:S04]  /*3960*/  LDL R18, [R44+0x14] ;  /* 0x000014002c127983 */ /* 0x000ea80000100800 */
[----:B------:R-:W3:Y:S01]  /*3970*/  @P0 LDL R39, [R44+0x10] ;  /* 0x000010002c270983 */ /* 0x000ee20000100800 */
[----:B------:R-:W-:Y:S01]  /*3980*/  LOP3.LUT R42, R42, 0x1f, RZ, 0xc0, !PT ;  /* 0x0000001f2a2a7812 */ /* 0x000fe200078ec0ff */
[----:B------:R-:W-:Y:S01]  /*3990*/  UMOV UR6, 0x54442d19 ;  /* 0x54442d1900067882 */ /* 0x000fe20000000000 */
[----:B------:R-:W-:-:S02]  /*39a0*/  UMOV UR7, 0x3bf921fb ;  /* 0x3bf921fb00077882 */ /* 0x000fc40000000000 */
[-C--:B--2---:R-:W-:Y:S02]  /*39b0*/  @P0 SHF.L.W.U32.HI R15, R18, R42.reuse, R15 ;  /* 0x0000002a120f0219 */ /* 0x084fe40000010e0f */
[----:B---3--:R-:W-:Y:S02]  /*39c0*/  @P0 SHF.L.W.U32.HI R18, R39, R42, R18 ;  /* 0x0000002a27120219 */ /* 0x008fe40000010e12 */
[----:B------:R-:W-:Y:S02]  /*39d0*/  ISETP.GE.AND P0, PT, R13, RZ, PT ;  /* 0x000000ff0d00720c */ /* 0x000fe40003f06270 */
[C-C-:B------:R-:W-:Y:S01]  /*39e0*/  SHF.L.W.U32.HI R48, R18.reuse, 0x2, R15.reuse ;  /* 0x0000000212307819 */ /* 0x140fe20000010e0f */
[----:B------:R-:W-:Y:S01]  /*39f0*/  IMAD.SHL.U32 R18, R18, 0x4, RZ ;  /* 0x0000000412127824 */ /* 0x000fe200078e00ff */
[----:B------:R-:W-:Y:S02]  /*3a00*/  SHF.R.U32.HI R15, RZ, 0x1e, R15 ;  /* 0x0000001eff0f7819 */ /* 0x000fe4000001160f */
[----:B------:R-:W-:-:S04]  /*3a10*/  SHF.R.S32.HI R39, RZ, 0x1f, R48 ;  /* 0x0000001fff277819 */ /* 0x000fc80000011430 */
[C---:B------:R-:W-:Y:S02]  /*3a20*/  LOP3.LUT R42, R39.reuse, R18, RZ, 0x3c, !PT ;  /* 0x00000012272a7212 */ /* 0x040fe400078e3cff */
[----:B------:R-:W-:Y:S02]  /*3a30*/  LOP3.LUT R43, R39, R48, RZ, 0x3c, !PT ;  /* 0x00000030272b7212 */ /* 0x000fe400078e3cff */
[C---:B------:R-:W-:Y:S02]  /*3a40*/  LOP3.LUT R18, R48.reuse, R13, RZ, 0x3c, !PT ;  /* 0x0000000d30127212 */ /* 0x040fe400078e3cff */
[----:B------:R-:W-:Y:S02]  /*3a50*/  LEA.HI R48, R48, R15, RZ, 0x1 ;  /* 0x0000000f30307211 */ /* 0x000fe400078f08ff */
[----:B------:R-:W1:Y:S01]  /*3a60*/  I2F.F64.S64 R42, R42 ;  /* 0x0000002a002a7312 */ /* 0x000e620000301c00 */
[----:B------:R-:W-:Y:S02]  /*3a70*/  ISETP.GE.AND P1, PT, R18, RZ, PT ;  /* 0x000000ff1200720c */ /* 0x000fe40003f26270 */
[----:B------:R-:W-:-:S04]  /*3a80*/  IMAD.MOV R15, RZ, RZ, -R48 ;  /* 0x000000ffff0f7224 */ /* 0x000fc800078e0a30 */
[----:B------:R-:W-:Y:S01]  /*3a90*/  @!P0 IMAD.MOV.U32 R48, RZ, RZ, R15 ;  /* 0x000000ffff308224 */ /* 0x000fe200078e000f */
[----:B-1----:R-:W-:-:S10]  /*3aa0*/  DMUL R44, R42, UR6 ;  /* 0x000000062a2c7c28 */ /* 0x002fd40008000000 */
[----:B------:R-:W1:Y:S02]  /*3ab0*/  F2F.F32.F64 R44, R44 ;  /* 0x0000002c002c7310 */ /* 0x000e640000301000 */
[----:B01----:R-:W-:-:S07]  /*3ac0*/  FSEL R15, -R44, R44, !P1 ;  /* 0x0000002c2c0f7208 */ /* 0x003fce0004800100 */
.L_x_26:
[----:B------:R-:W-:Y:S05]  /*3ad0*/  BSYNC.RECONVERGENT B1 ;  /* 0x0000000000017941 */ /* 0x000fea0003800200 */
.L_x_25:
[----:B------:R-:W-:Y:S02]  /*3ae0*/  IMAD.MOV.U32 R41, RZ, RZ, 0x37cbac00 ;  /* 0x37cbac00ff297424 */ /* 0x000fe400078e00ff */
[----:B------:R-:W-:Y:S01]  /*3af0*/  FMUL R18, R15, R15 ;  /* 0x0000000f0f127220 */ /* 0x000fe20000400000 */
[C---:B------:R-:W-:Y:S01]  /*3b00*/  LOP3.LUT R39, R48.reuse, 0x1, RZ, 0xc0, !PT ;  /* 0x0000000130277812 */ /* 0x040fe200078ec0ff */
[----:B------:R-:W-:Y:S01]  /*3b10*/  IMAD.MOV.U32 R43, RZ, RZ, 0x3d2aaabb ;  /* 0x3d2aaabbff2b7424 */ /* 0x000fe200078e00ff */
[----:B------:R-:W-:Y:S01]  /*3b20*/  LOP3.LUT P1, RZ, R48, 0x2, RZ, 0xc0, !PT ;  /* 0x0000000230ff7812 */ /* 0x000fe2000782c0ff */
[----:B------:R-:W-:Y:S01]  /*3b30*/  FFMA R41, R18, R41, -0.0013887860113754868507 ;  /* 0xbab607ed12297423 */ /* 0x000fe20000000029 */
[----:B------:R-:W-:Y:S01]  /*3b40*/  ISETP.NE.U32.AND P0, PT, R39, 0x1, PT ;  /* 0x000000012700780c */ /* 0x000fe20003f05070 */
[----:B------:R-:W-:Y:S01]  /*3b50*/  IMAD.MOV.U32 R42, RZ, RZ, 0x3effffff ;  /* 0x3effffffff2a7424 */ /* 0x000fe200078e00ff */
[----:B------:R-:W0:Y:S01]  /*3b60*/  MUFU.RCP R39, R46 ;  /* 0x0000002e00277308 */ /* 0x000e220000001000 */
[----:B------:R-:W-:Y:S01]  /*3b70*/  BSSY.RECONVERGENT B1, `(.L_x_28) ;  /* 0x0000015000017945 */ /* 0x000fe20003800200 */
[----:B------:R-:W-:-:S02]  /*3b80*/  FSEL R41, R41, -0.00019574658654164522886, !P0 ;  /* 0xb94d415329297808 */ /* 0x000fc40004000000 */
[----:B------:R-:W-:Y:S02]  /*3b90*/  FSEL R43, R43, 0.0083327032625675201416, !P0 ;  /* 0x3c0885e42b2b7808 */ /* 0x000fe40004000000 */
[----:B------:R-:W-:Y:S02]  /*3ba0*/  FSEL R42, -R42, -0.16666662693023681641, !P0 ;  /* 0xbe2aaaa82a2a7808 */ /* 0x000fe40004000100 */
[----:B------:R-:W-:Y:S01]  /*3bb0*/  FSEL R15, R15, 1, P0 ;  /* 0x3f8000000f0f7808 */ /* 0x000fe20000000000 */
[----:B------:R-:W-:-:S04]  /*3bc0*/  FFMA R41, R18, R41, R43 ;  /* 0x0000002912297223 */ /* 0x000fc8000000002b */
[C---:B------:R-:W-:Y:S01]  /*3bd0*/  FFMA R41, R18.reuse, R41, R42 ;  /* 0x0000002912297223 */ /* 0x040fe2000000002a */
[----:B------:R-:W-:-:S04]  /*3be0*/  FFMA R18, R18, R15, RZ ;  /* 0x0000000f12127223 */ /* 0x000fc800000000ff */
[----:B------:R-:W-:Y:S01]  /*3bf0*/  FFMA R15, R18, R41, R15 ;  /* 0x00000029120f7223 */ /* 0x000fe2000000000f */
[----:B0-----:R-:W-:-:S03]  /*3c00*/  FFMA R18, R39, -R46, 1 ;  /* 0x3f80000027127423 */ /* 0x001fc6000000082e */
[----:B------:R-:W-:Y:S01]  /*3c10*/  @P1 FADD R15, RZ, -R15 ;  /* 0x8000000fff0f1221 */ /* 0x000fe20000000000 */
[----:B------:R-:W-:-:S03]  /*3c20*/  FFMA R18, R39, R18, R39 ;  /* 0x0000001227127223 */ /* 0x000fc60000000027 */
[----:B------:R-:W0:Y:S01]  /*3c30*/  FCHK P0, R15, R46 ;  /* 0x0000002e0f007302 */ /* 0x000e220000000000 */
[----:B------:R-:W-:-:S04]  /*3c40*/  FFMA R39, R15, R18, RZ ;  /* 0x000000120f277223 */ /* 0x000fc800000000ff */
[----:B------:R-:W-:-:S04]  /*3c50*/  FFMA R41, R39, -R46, R15 ;  /* 0x8000002e27297223 */ /* 0x000fc8000000000f */
[----:B------:R-:W-:Y:S01]  /*3c60*/  FFMA R43, R18, R41, R39 ;  /* 0x00000029122b7223 */ /* 0x000fe20000000027 */
[----:B0-----:R-:W-:Y:S06]  /*3c70*/  @!P0 BRA `(.L_x_29) ;  /* 0x0000000000108947 */ /* 0x001fec0003800000 */
[----:B------:R-:W-:Y:S01]  /*3c80*/  IMAD.MOV.U32 R18, RZ, RZ, R46 ;  /* 0x000000ffff127224 */ /* 0x000fe200078e002e */
[----:B------:R-:W-:-:S07]  /*3c90*/  MOV R42, 0x3cb0 ;  /* 0x00003cb0002a7802 */ /* 0x000fce0000000f00 */
[----:B------:R-:W-:Y:S05]  /*3ca0*/  CALL.REL.NOINC `($__internal_1_$__cuda_sm3x_div_rn_noftz_f32_slowpath) ;  /* 0x0000001400047944 */ /* 0x000fea0003c00000 */
[----:B------:R-:W-:-:S07]  /*3cb0*/  IMAD.MOV.U32 R43, RZ, RZ, R15 ;  /* 0x000000ffff2b7224 */ /* 0x000fce00078e000f */
.L_x_29:
[----:B------:R-:W-:Y:S05]  /*3cc0*/  BSYNC.RECONVERGENT B1 ;  /* 0x0000000000017941 */ /* 0x000fea0003800200 */
.L_x_28:
[----:B------:R-:W-:Y:S01]  /*3cd0*/  BSSY.RECONVERGENT B1, `(.L_x_30) ;  /* 0x0000038000017945 */ /* 0x000fe20003800200 */
[-C--:B------:R-:W-:Y:S01]  /*3ce0*/  FMUL R39, R10, R43.reuse ;  /* 0x0000002b0a277220 */ /* 0x080fe20000400000 */
[-C--:B------:R-:W-:Y:S01]  /*3cf0*/  FMUL R41, R11, R43.reuse ;  /* 0x0000002b0b297220 */ /* 0x080fe20000400000 */
[----:B------:R-:W-:Y:S01]  /*3d00*/  FMUL R18, R12, R43 ;  /* 0x0000002b0c127220 */ /* 0x000fe20000400000 */
[----:B------:R-:W-:Y:S06]  /*3d10*/  @!P2 BRA `(.L_x_31) ;  /* 0x0000000000cca947 */ /* 0x000fec0003800000 */
[----:B------:R-:W-:-:S13]  /*3d20*/  FSETP.NEU.AND P0, PT, |R13|, +INF , PT ;  /* 0x7f8000000d00780b */ /* 0x000fda0003f0d200 */
[----:B------:R-:W-:Y:S01]  /*3d30*/  @!P0 FMUL R14, RZ, R13 ;  /* 0x0000000dff0e8220 */ /* 0x000fe20000400000 */
[----:B------:R-:W-:Y:S01]  /*3d40*/  @!P0 IMAD.MOV.U32 R16, RZ, RZ, RZ ;  /* 0x000000ffff108224 */ /* 0x000fe200078e00ff */
[----:B------:R-:W-:Y:S06]  /*3d50*/  @!P0 BRA `(.L_x_31) ;  /* 0x0000000000bc8947 */ /* 0x000fec0003800000 */
[----:B------:R-:W-:Y:S01]  /*3d60*/  IMAD.SHL.U32 R10, R13, 0x100, RZ ;  /* 0x000001000d0a7824 */ /* 0x000fe200078e00ff */
[----:B------:R-:W-:Y:S01]  /*3d70*/  UMOV UR5, URZ ;  /* 0x000000ff00057c82 */ /* 0x000fe20008000000 */
[----:B------:R-:W-:Y:S02]  /*3d80*/  IMAD.MOV.U32 R42, RZ, RZ, RZ ;  /* 0x000000ffff2a7224 */ /* 0x000fe400078e00ff */
[----:B------:R-:W-:Y:S01]  /*3d90*/  IMAD.MOV.U32 R12, RZ, RZ, RZ ;  /* 0x000000ffff0c7224 */ /* 0x000fe200078e00ff */
[----:B------:R-:W-:-:S07]  /*3da0*/  LOP3.LUT R45, R10, 0x80000000, RZ, 0xfc, !PT ;  /* 0x800000000a2d7812 */ /* 0x000fce00078efcff */
.L_x_32:
[----:B0-----:R-:W0:Y:S02]  /*3db0*/  LDC.64 R10, c[0x4][0x40] ;  /* 0x01001000ff0a7b82 */ /* 0x001e240000000a00 */
[----:B0-----:R-:W-:-:S05]  /*3dc0*/  IMAD.WIDE.U32 R14, R12, 0x4, R10 ;  /* 0x000000040c0e7825 */ /* 0x001fca00078e000a */
[----:B------:R-:W2:Y:S01]  /*3dd0*/  LDG.E.CONSTANT R10, desc[UR10][R14.64] ;  /* 0x0000000a0e0a7981 */ /* 0x000ea2000c1e9900 */
[C---:B------:R-:W-:Y:S02]  /*3de0*/  IMAD R16, R12.reuse, 0x4, R1 ;  /* 0x000000040c107824 */ /* 0x040fe400078e0201 */
[----:B------:R-:W-:-:S05]  /*3df0*/  VIADD R12, R12, 0x1 ;  /* 0x000000010c0c7836 */ /* 0x000fca0000000000 */
[----:B------:R-:W-:Y:S01]  /*3e00*/  ISETP.NE.AND P0, PT, R12, 0x6, PT ;  /* 0x000000060c00780c */ /* 0x000fe20003f05270 */
[----:B--2---:R-:W-:-:S03]  /*3e10*/  IMAD.WIDE.U32 R10, R10, R45, RZ ;  /* 0x0000002d0a0a7225 */ /* 0x004fc600078e00ff */
[----:B------:R-:W-:-:S04]  /*3e20*/  IADD3 R43, P1, PT, R10, R42, RZ ;  /* 0x0000002a0a2b7210 */ /* 0x000fc80007f3e0ff */
[----:B------:R-:W-:Y:S01]  /*3e30*/  IADD3.X R42, PT, PT, R11, UR5, RZ, P1, !PT ;  /* 0x000000050b2a7c10 */ /* 0x000fe20008ffe4ff */
[----:B------:R0:W-:Y:S04]  /*3e40*/  STL [R16], R43 ;  /* 0x0000002b10007387 */ /* 0x0001e80000100800 */
[----:B------:R-:W-:Y:S05]  /*3e50*/  @P0 BRA `(.L_x_32) ;  /* 0xfffffffc00d40947 */ /* 0x000fea000383ffff */
        /* <DEDUP_REMOVED lines=12> */
[----:B------:R-:W-:Y:S01]  /*3f20*/  UMOV UR7, 0x3bf921fb ;  /* 0x3bf921fb00077882 */ /* 0x000fe20000000000 */
[----:B------:R-:W-:-:S02]  /*3f30*/  ISETP.GE.AND P1, PT, R13, RZ, PT ;  /* 0x000000ff0d00720c */ /* 0x000fc40003f26270 */
[-C--:B--2---:R-:W-:Y:S02]  /*3f40*/  @P0 SHF.L.W.U32.HI R12, R11, R14.reuse, R12 ;  /* 0x0000000e0b0c0219 */ /* 0x084fe40000010e0c */
[----:B---3--:R-:W-:Y:S02]  /*3f50*/  @P0 SHF.L.W.U32.HI R11, R10, R14, R11 ;  /* 0x0000000e0a0b0219 */ /* 0x008fe40000010e0b */
[--C-:B------:R-:W-:Y:S02]  /*3f60*/  SHF.R.U32.HI R15, RZ, 0x1e, R12.reuse ;  /* 0x0000001eff0f7819 */ /* 0x100fe4000001160c */
[C---:B0-----:R-:W-:Y:S01]  /*3f70*/  SHF.L.W.U32.HI R16, R11.reuse, 0x2, R12 ;  /* 0x000000020b107819 */ /* 0x041fe20000010e0c */
[----:B------:R-:W-:-:S03]  /*3f80*/  IMAD.SHL.U32 R11, R11, 0x4, RZ ;  /* 0x000000040b0b7824 */ /* 0x000fc600078e00ff */
[----:B------:R-:W-:Y:S02]  /*3f90*/  SHF.R.S32.HI R14, RZ, 0x1f, R16 ;  /* 0x0000001fff0e7819 */ /* 0x000fe40000011410 */
[----:B------:R-:W-:Y:S02]  /*3fa0*/  LOP3.LUT R13, R16, R13, RZ, 0x3c, !PT ;  /* 0x0000000d100d7212 */ /* 0x000fe400078e3cff */
[C---:B------:R-:W-:Y:S02]  /*3fb0*/  LOP3.LUT R10, R14.reuse, R11, RZ, 0x3c, !PT ;  /* 0x0000000b0e0a7212 */ /* 0x040fe400078e3cff */
[----:B------:R-:W-:Y:S02]  /*3fc0*/  LOP3.LUT R11, R14, R16, RZ, 0x3c, !PT ;  /* 0x000000100e0b7212 */ /* 0x000fe400078e3cff */
[----:B------:R-:W-:Y:S02]  /*3fd0*/  LEA.HI R16, R16, R15, RZ, 0x1 ;  /* 0x0000000f10107211 */ /* 0x000fe400078f08ff */
[----:B------:R-:W-:-:S02]  /*3fe0*/  ISETP.GE.AND P0, PT, R13, RZ, PT ;  /* 0x000000ff0d00720c */ /* 0x000fc40003f06270 */
[----:B------:R-:W1:Y:S01]  /*3ff0*/  I2F.F64.S64 R10, R10 ;  /* 0x0000000a000a7312 */ /* 0x000e620000301c00 */
[----:B------:R-:W-:-:S04]  /*4000*/  IMAD.MOV R12, RZ, RZ, -R16 ;  /* 0x000000ffff0c7224 */ /* 0x000fc800078e0a10 */
[----:B------:R-:W-:Y:S01]  /*4010*/  @!P1 IMAD.MOV.U32 R16, RZ, RZ, R12 ;  /* 0x000000ffff109224 */ /* 0x000fe200078e000c */
[----:B-1----:R-:W-:-:S10]  /*4020*/  DMUL R42, R10, UR6 ;  /* 0x000000060a2a7c28 */ /* 0x002fd40008000000 */
[----:B------:R-:W0:Y:S02]  /*4030*/  F2F.F32.F64 R42, R42 ;  /* 0x0000002a002a7310 */ /* 0x000e240000301000 */
[----:B0-----:R-:W-:-:S07]  /*4040*/  FSEL R14, -R42, R42, !P0 ;  /* 0x0000002a2a0e7208 */ /* 0x001fce0004000100 */
.L_x_31:
[----:B------:R-:W-:Y:S05]  /*4050*/  BSYNC.RECONVERGENT B1 ;  /* 0x0000000000017941 */ /* 0x000fea0003800200 */
.L_x_30:
[----:B------:R-:W-:Y:S01]  /*4060*/  LOP3.LUT R12, R16, 0x1, RZ, 0xc0, !PT ;  /* 0x00000001100c7812 */ /* 0x000fe200078ec0ff */
[----:B------:R-:W-:Y:S02]  /*4070*/  IMAD.MOV.U32 R10, RZ, RZ, 0x37cbac00 ;  /* 0x37cbac00ff0a7424 */ /* 0x000fe400078e00ff */
[----:B------:R-:W-:Y:S01]  /*4080*/  FMUL R11, R14, R14 ;  /* 0x0000000e0e0b7220 */ /* 0x000fe20000400000 */
[----:B------:R-:W-:Y:S01]  /*4090*/  VIADD R16, R16, 0x1 ;  /* 0x0000000110107836 */ /* 0x000fe20000000000 */
[----:B------:R-:W-:Y:S01]  /*40a0*/  ISETP.NE.U32.AND P0, PT, R12, 0x1, PT ;  /* 0x000000010c00780c */ /* 0x000fe20003f05070 */
[----:B------:R-:W-:Y:S02]  /*40b0*/  IMAD.MOV.U32 R12, RZ, RZ, 0x3d2aaabb ;  /* 0x3d2aaabbff0c7424 */ /* 0x000fe400078e00ff */
[----:B------:R-:W-:Y:S01]  /*40c0*/  FFMA R10, R11, R10, -0.0013887860113754868507 ;  /* 0xbab607ed0b0a7423 */ /* 0x000fe2000000000a */
[----:B------:R-:W-:Y:S01]  /*40d0*/  IMAD.MOV.U32 R15, RZ, RZ, 0x3effffff ;  /* 0x3effffffff0f7424 */ /* 0x000fe200078e00ff */
[----:B------:R-:W-:-:S02]  /*40e0*/  LOP3.LUT P1, RZ, R16, 0x2, RZ, 0xc0, !PT ;  /* 0x0000000210ff7812 */ /* 0x000fc4000782c0ff */
[----:B------:R-:W-:Y:S02]  /*40f0*/  FSEL R12, R12, 0.0083327032625675201416, P0 ;  /* 0x3c0885e40c0c7808 */ /* 0x000fe40000000000 */
[----:B------:R-:W-:Y:S02]  /*4100*/  FSEL R10, R10, -0.00019574658654164522886, P0 ;  /* 0xb94d41530a0a7808 */ /* 0x000fe40000000000 */
[----:B------:R-:W-:Y:S02]  /*4110*/  FSEL R14, R14, 1, !P0 ;  /* 0x3f8000000e0e7808 */ /* 0x000fe40004000000 */
[----:B------:R-:W-:Y:S01]  /*4120*/  FSEL R15, -R15, -0.16666662693023681641, P0 ;  /* 0xbe2aaaa80f0f7808 */ /* 0x000fe20000000100 */
[C---:B------:R-:W-:Y:S02]  /*4130*/  FFMA R10, R11.reuse, R10, R12 ;  /* 0x0000000a0b0a7223 */ /* 0x040fe4000000000c */
[C---:B------:R-:W-:Y:S02]  /*4140*/  FFMA R13, R11.reuse, R14, RZ ;  /* 0x0000000e0b0d7223 */ /* 0x040fe400000000ff */
[----:B------:R-:W-:-:S04]  /*4150*/  FFMA R10, R11, R10, R15 ;  /* 0x0000000a0b0a7223 */ /* 0x000fc8000000000f */
[----:B------:R-:W-:-:S04]  /*4160*/  FFMA R16, R13, R10, R14 ;  /* 0x0000000a0d107223 */ /* 0x000fc8000000000e */
[----:B------:R-:W-:-:S07]  /*4170*/  @P1 FADD R16, RZ, -R16 ;  /* 0x80000010ff101221 */ /* 0x000fce0000000000 */
.L_x_24:
[----:B------:R-:W-:Y:S05]  /*4180*/  BSYNC.RECONVERGENT B0 ;  /* 0x0000000000007941 */ /* 0x000fea0003800200 */
.L_x_23:
[----:B------:R-:W0:Y:S02]  /*4190*/  LDCU.64 UR6, c[0x0][0x380] ;  /* 0x00007000ff0677ac */ /* 0x000e240008000a00 */
[----:B0-----:R-:W-:-:S06]  /*41a0*/  UIMAD.WIDE.U32 UR6, UR4, 0x20, UR6 ;  /* 0x00000020040678a5 */ /* 0x001fcc000f8e0006 */
[----:B------:R-:W-:Y:S02]  /*41b0*/  IMAD.U32 R12, RZ, RZ, UR6 ;  /* 0x00000006ff0c7e24 */ /* 0x000fe4000f8e00ff */
[----:B------:R-:W-:-:S06]  /*41c0*/  IMAD.U32 R13, RZ, RZ, UR7 ;  /* 0x00000007ff0d7e24 */ /* 0x000fcc000f8e00ff */
[----:B------:R-:W2:Y:S01]  /*41d0*/  LDG.E.128 R12, desc[UR10][R12.64+0x10] ;  /* 0x0000100a0c0c7981 */ /* 0x000ea2000c1e1d00 */
[----:B------:R-:W-:Y:S01]  /*41e0*/  BSSY.RECONVERGENT B0, `(.L_x_33) ;  /* 0x0000020000007945 */ /* 0x000fe20003800200 */
[CC--:B--2---:R-:W-:Y:S01]  /*41f0*/  FMUL R10, R12.reuse, R18.reuse ;  /* 0x000000120c0a7220 */ /* 0x0c4fe20000400000 */
[CC--:B------:R-:W-:Y:S01]  /*4200*/  FMUL R11, R15.reuse, R39.reuse ;  /* 0x000000270f0b7220 */ /* 0x0c0fe20000400000 */
[C---:B------:R-:W-:Y:S01]  /*4210*/  FMUL R42, R15.reuse, R18 ;  /* 0x000000120f2a7220 */ /* 0x040fe20000400000 */
[C---:B------:R-:W-:Y:S01]  /*4220*/  FMUL R46, R12.reuse, R39 ;  /* 0x000000270c2e7220 */ /* 0x040fe20000400000 */
[CC--:B------:R-:W-:Y:S01]  /*4230*/  FFMA R10, R15.reuse, R41.reuse, -R10 ;  /* 0x000000290f0a7223 */ /* 0x0c0fe2000000080a */
[CC--:B------:R-:W-:Y:S01]  /*4240*/  FFMA R11, R12.reuse, R16.reuse, R11 ;  /* 0x000000100c0b7223 */ /* 0x0c0fe2000000000b */
[----:B------:R-:W-:Y:S01]  /*4250*/  FFMA R44, R12, R41, R42 ;  /* 0x000000290c2c7223 */ /* 0x000fe2000000002a */
[-C--:B------:R-:W-:Y:S01]  /*4260*/  FFMA R46, R15, R16.reuse, -R46 ;  /* 0x000000100f2e7223 */ /* 0x080fe2000000082e */
[C---:B------:R-:W-:Y:S01]  /*4270*/  FFMA R43, R13.reuse, R16, R10 ;  /* 0x000000100d2b7223 */ /* 0x040fe2000000000a */
[C---:B------:R-:W-:Y:S01]  /*4280*/  FFMA R42, R13.reuse, R18, R11 ;  /* 0x000000120d2a7223 */ /* 0x040fe2000000000b */
[C---:B------:R-:W-:Y:S01]  /*4290*/  FFMA R11, R13.reuse, -R39, R44 ;  /* 0x800000270d0b7223 */ /* 0x040fe2000000002c */
[----:B------:R-:W-:Y:S01]  /*42a0*/  FFMA R13, R13, -R41, R46 ;  /* 0x800000290d0d7223 */ /* 0x000fe2000000002e */
[C---:B------:R-:W-:Y:S01]  /*42b0*/  FFMA R10, R14.reuse, R39, R43 ;  /* 0x000000270e0a7223 */ /* 0x040fe2000000002b */
[C---:B------:R-:W-:Y:S01]  /*42c0*/  FFMA R15, R14.reuse, -R41, R42 ;  /* 0x800000290e0f7223 */ /* 0x040fe2000000002a */
[C---:B------:R-:W-:Y:S01]  /*42d0*/  FFMA R11, R14.reuse, R16, R11 ;  /* 0x000000100e0b7223 */ /* 0x040fe2000000000b */
[----:B------:R-:W-:Y:S01]  /*42e0*/  FFMA R16, R14, -R18, R13 ;  /* 0x800000120e107223 */ /* 0x000fe2000000000d */
[----:B------:R-:W-:-:S04]  /*42f0*/  FMUL R12, R10, R10 ;  /* 0x0000000a0a0c7220 */ /* 0x000fc80000400000 */
[----:B------:R-:W-:-:S04]  /*4300*/  FFMA R12, R15, R15, R12 ;  /* 0x0000000f0f0c7223 */ /* 0x000fc8000000000c */
[----:B------:R-:W-:-:S04]  /*4310*/  FFMA R13, R11, R11, R12 ;  /* 0x0000000b0b0d7223 */ /* 0x000fc8000000000c */
[----:B------:R-:W-:-:S04]  /*4320*/  FFMA R13, R16, R16, R13 ;  /* 0x00000010100d7223 */ /* 0x000fc8000000000d */
[----:B------:R-:W-:Y:S01]  /*4330*/  VIADD R14, R13, 0xf3000000 ;  /* 0xf30000000d0e7836 */ /* 0x000fe20000000000 */
[----:B------:R0:W1:Y:S04]  /*4340*/  MUFU.RSQ R12, R13 ;  /* 0x0000000d000c7308 */ /* 0x0000680000001400 */
[----:B------:R-:W-:-:S13]  /*4350*/  ISETP.GT.U32.AND P0, PT, R14, 0x727fffff, PT ;  /* 0x727fffff0e00780c */ /* 0x000fda0003f04070 */
[----:B01----:R-:W-:Y:S05]  /*4360*/  @!P0 BRA `(.L_x_34) ;  /* 0x00000000000c8947 */ /* 0x003fea0003800000 */
[----:B------:R-:W-:-:S07]  /*4370*/  MOV R44, 0x4390 ;  /* 0x00004390002c7802 */ /* 0x000fce0000000f00 */
[----:B------:R-:W-:Y:S05]  /*4380*/  CALL.REL.NOINC `($__internal_0_$__cuda_sm20_sqrt_rn_f32_slowpath) ;  /* 0x0000000800f47944 */ /* 0x000fea0003c00000 */
[----:B------:R-:W-:Y:S05]  /*4390*/  BRA `(.L_x_35) ;  /* 0x0000000000107947 */ /* 0x000fea0003800000 */
.L_x_34:
[----:B------:R-:W-:Y:S01]  /*43a0*/  FMUL.FTZ R18, R13, R12 ;  /* 0x0000000c0d127220 */ /* 0x000fe20000410000 */
[----:B------:R-:W-:-:S03]  /*43b0*/  FMUL.FTZ R12, R12, 0.5 ;  /* 0x3f0000000c0c7820 */ /* 0x000fc60000410000 */
[----:B------:R-:W-:-:S04]  /*43c0*/  FFMA R13, -R18, R18, R13 ;  /* 0x00000012120d7223 */ /* 0x000fc8000000010d */
[----:B------:R-:W-:-:S07]  /*43d0*/  FFMA R18, R13, R12, R18 ;  /* 0x0000000c0d127223 */ /* 0x000fce0000000012 */
.L_x_35:
[----:B------:R-:W-:Y:S05]  /*43e0*/  BSYNC.RECONVERGENT B0 ;  /* 0x0000000000007941 */ /* 0x000fea0003800200 */
.L_x_33:
[----:B------:R-:W0:Y:S01]  /*43f0*/  MUFU.RCP R13, R18 ;  /* 0x00000012000d7308 */ /* 0x000e220000001000 */
[----:B------:R-:W-:Y:S07]  /*4400*/  BSSY.RECONVERGENT B0, `(.L_x_36) ;  /* 0x000000b000007945 */ /* 0x000fee0003800200 */
[----:B------:R-:W1:Y:S01]  /*4410*/  FCHK P0, R15, R18 ;  /* 0x000000120f007302 */ /* 0x000e620000000000 */
[----:B0-----:R-:W-:-:S04]  /*4420*/  FFMA R12, R13, -R18, 1 ;  /* 0x3f8000000d0c7423 */ /* 0x001fc80000000812 */
[----:B------:R-:W-:-:S04]  /*4430*/  FFMA R12, R13, R12, R13 ;  /* 0x0000000c0d0c7223 */ /* 0x000fc8000000000d */
[----:B------:R-:W-:-:S04]  /*4440*/  FFMA R13, R15, R12, RZ ;  /* 0x0000000c0f0d7223 */ /* 0x000fc800000000ff */
[----:B------:R-:W-:-:S04]  /*4450*/  FFMA R14, R13, -R18, R15 ;  /* 0x800000120d0e7223 */ /* 0x000fc8000000000f */
[----:B------:R-:W-:Y:S01]  /*4460*/  FFMA R12, R12, R14, R13 ;  /* 0x0000000e0c0c7223 */ /* 0x000fe2000000000d */
[----:B-1----:R-:W-:Y:S06]  /*4470*/  @!P0 BRA `(.L_x_37) ;  /* 0x00000000000c8947 */ /* 0x002fec0003800000 */
[----:B------:R-:W-:-:S07]  /*4480*/  MOV R42, 0x44a0 ;  /* 0x000044a0002a7802 */ /* 0x000fce0000000f00 */
[----:B------:R-:W-:Y:S05]  /*4490*/  CALL.REL.NOINC `($__internal_1_$__cuda_sm3x_div_rn_noftz_f32_slowpath) ;  /* 0x0000000c00087944 */ /* 0x000fea0003c00000 */
[----:B------:R-:W-:-:S07]  /*44a0*/  IMAD.MOV.U32 R12, RZ, RZ, R15 ;  /* 0x000000ffff0c7224 */ /* 0x000fce00078e000f */
.L_x_37:
[----:B------:R-:W-:Y:S05]  /*44b0*/  BSYNC.RECONVERGENT B0 ;  /* 0x0000000000007941 */ /* 0x000fea0003800200 */
.L_x_36:
        /* <DEDUP_REMOVED lines=9> */
[----:B------:R-:W-:Y:S02]  /*4550*/  MOV R15, R10 ;  /* 0x0000000a000f7202 */ /* 0x000fe40000000f00 */
[----:B------:R-:W-:-:S07]  /*4560*/  MOV R42, 0x4580 ;  /* 0x00004580002a7802 */ /* 0x000fce0000000f00 */
[----:B------:R-:W-:Y:S05]  /*4570*/  CALL.REL.NOINC `($__internal_1_$__cuda_sm3x_div_rn_noftz_f32_slowpath) ;  /* 0x0000000800d07944 */ /* 0x000fea0003c00000 */
[----:B------:R-:W-:-:S07]  /*4580*/  IMAD.MOV.U32 R13, RZ, RZ, R15 ;  /* 0x000000ffff0d7224 */ /* 0x000fce00078e000f */
.L_x_39:
[----:B------:R-:W-:Y:S05]  /*4590*/  BSYNC.RECONVERGENT B0 ;  /* 0x0000000000007941 */ /* 0x000fea0003800200 */
.L_x_38:
        /* <DEDUP_REMOVED lines=9> */
[----:B------:R-:W-:Y:S01]  /*4630*/  IMAD.MOV.U32 R15, RZ, RZ, R11 ;  /* 0x000000ffff0f7224 */ /* 0x000fe200078e000b */
[----:B------:R-:W-:-:S07]  /*4640*/  MOV R42, 0x4660 ;  /* 0x00004660002a7802 */ /* 0x000fce0000000f00 */
[----:B------:R-:W-:Y:S05]  /*4650*/  CALL.REL.NOINC `($__internal_1_$__cuda_sm3x_div_rn_noftz_f32_slowpath) ;  /* 0x0000000800987944 */ /* 0x000fea0003c00000 */
[----:B------:R-:W-:-:S07]  /*4660*/  IMAD.MOV.U32 R14, RZ, RZ, R15 ;  /* 0x000000ffff0e7224 */ /* 0x000fce00078e000f */
.L_x_41:
[----:B------:R-:W-:Y:S05]  /*4670*/  BSYNC.RECONVERGENT B0 ;  /* 0x0000000000007941 */ /* 0x000fea0003800200 */
.L_x_40:
        /* <DEDUP_REMOVED lines=12> */
.L_x_43:
[----:B------:R-:W-:Y:S05]  /*4740*/  BSYNC.RECONVERGENT B0 ;  /* 0x0000000000007941 */ /* 0x000fea0003800200 */
.L_x_42:
[----:B------:R-:W-:Y:S01]  /*4750*/  IMAD.U32 R11, RZ, RZ, UR7 ;  /* 0x00000007ff0b7e24 */ /* 0x000fe2000f8e00ff */
[----:B------:R-:W0:Y:S01]  /*4760*/  LDCU UR5, c[0x0][0x414] ;  /* 0x00008280ff0577ac */ /* 0x000e220008000800 */
[----:B------:R-:W-:Y:S01]  /*4770*/  IMAD.U32 R10, RZ, RZ, UR6 ;  /* 0x00000006ff0a7e24 */ /* 0x000fe2000f8e00ff */
[----:B------:R-:W1:Y:S04]  /*4780*/  LDCU.64 UR6, c[0x0][0x450] ;  /* 0x00008a00ff0677ac */ /* 0x000e680008000a00 */
[----:B------:R2:W0:Y:S01]  /*4790*/  LDG.E R11, desc[UR10][R10.64] ;  /* 0x0000000a0a0b7981 */ /* 0x000422000c1e1900 */
[----:B------:R-:W-:Y:S01]  /*47a0*/  FADD R16, R13, R13 ;  /* 0x0000000d0d107221 */ /* 0x000fe20000000000 */
[----:B------:R-:W-:Y:S01]  /*47b0*/  FADD R39, R12, R12 ;  /* 0x0000000c0c277221 */ /* 0x000fe20000000000 */
[----:B------:R-:W3:Y:S02]  /*47c0*/  LDCU.64 UR20, c[0x0][0x408] ;  /* 0x00008100ff1477ac */ /* 0x000ee40008000a00 */
[CC--:B------:R-:W-:Y:S01]  /*47d0*/  FMUL R41, R16.reuse, R15.reuse ;  /* 0x0000000f10297220 */ /* 0x0c0fe20000400000 */
[C---:B------:R-:W-:Y:S01]  /*47e0*/  FMUL R43, R39.reuse, R15 ;  /* 0x0000000f272b7220 */ /* 0x040fe20000400000 */
[C---:B------:R-:W-:Y:S01]  /*47f0*/  FFMA R42, R39.reuse, -R12, 1 ;  /* 0x3f800000272a7423 */ /* 0x040fe2000000080c */
[----:B------:R-:W4:Y:S01]  /*4800*/  LDCU.128 UR12, c[0x0][0x420] ;  /* 0x00008400ff0c77ac */ /* 0x000f220008000c00 */
[-C--:B--2---:R-:W-:Y:S01]  /*4810*/  FFMA R10, R39, R14.reuse, R41 ;  /* 0x0000000e270a7223 */ /* 0x084fe20000000029 */
[C---:B------:R-:W-:Y:S01]  /*4820*/  FFMA R18, R16.reuse, R14, -R43 ;  /* 0x0000000e10127223 */ /* 0x040fe2000000082b */
[----:B------:R-:W-:Y:S01]  /*4830*/  FFMA R16, R16, -R13, R42 ;  /* 0x8000000d10107223 */ /* 0x000fe2000000002a */
[----:B------:R-:W-:Y:S01]  /*4840*/  FMUL R41, R15, R3 ;  /* 0x000000030f297220 */ /* 0x000fe20000400000 */
[----:B------:R-:W2:Y:S03]  /*4850*/  LDCU.128 UR16, c[0x0][0x3f0] ;  /* 0x00007e00ff1077ac */ /* 0x000ea60008000c00 */
[----:B------:R-:W-:-:S04]  /*4860*/  FFMA R44, R12, R0, -R41 ;  /* 0x000000000c2c7223 */ /* 0x000fc80000000829 */
[----:B------:R-:W-:Y:S01]  /*4870*/  FFMA R41, R13, R33, R44 ;  /* 0x000000210d297223 */ /* 0x000fe2000000002c */
[----:B---3--:R-:W-:-:S03]  /*4880*/  UISETP.NE.AND UP0, UPT, UR8, UR20, UPT ;  /* 0x000000140800728c */ /* 0x008fc6000bf05270 */
[----:B------:R-:W-:Y:S01]  /*4890*/  FFMA R41, R14, -R2, R41 ;  /* 0x800000020e297223 */ /* 0x000fe20000000029 */
[----:B0-----:R-:W-:Y:S01]  /*48a0*/  FFMA R34, R34, UR5, R11 ;  /* 0x0000000522227c23 */ /* 0x001fe2000800000b */
[----:B------:R-:W-:Y:S01]  /*48b0*/  FMUL R11, R15, R0 ;  /* 0x000000000f0b7220 */ /* 0x000fe20000400000 */
[----:B------:R-:W0:Y:S03]  /*48c0*/  LDCU UR5, c[0x0][0x458] ;  /* 0x00008b00ff0577ac */ /* 0x000e260008000800 */
[----:B-1----:R-:W-:Y:S01]  /*48d0*/  FSETP.GEU.AND P0, PT, R34, UR7, PT ;  /* 0x0000000722007c0b */ /* 0x002fe2000bf0e000 */
[----:B------:R-:W-:-:S03]  /*48e0*/  FFMA R42, R12, -R3, -R11 ;  /* 0x800000030c2a7223 */ /* 0x000fc6000000080b */
[----:B------:R-:W-:Y:S01]  /*48f0*/  FSEL R34, R34, UR7, P0 ;  /* 0x0000000722227c08 */ /* 0x000fe20008000000 */
[----:B------:R-:W-:-:S03]  /*4900*/  FFMA R43, R13, R2, R42 ;  /* 0x000000020d2b7223 */ /* 0x000fc6000000002a */
[----:B------:R-:W-:-:S04]  /*4910*/  FSETP.GT.AND P0, PT, R34, UR6, PT ;  /* 0x0000000622007c0b */ /* 0x000fc8000bf04000 */
[----:B------:R-:W-:Y:S01]  /*4920*/  FSEL R39, R34, UR6, !P0 ;  /* 0x0000000622277c08 */ /* 0x000fe2000c000000 */
[----:B------:R-:W-:Y:S01]  /*4930*/  FMUL R34, R15, R2 ;  /* 0x000000020f227220 */ /* 0x000fe20000400000 */
[----:B------:R-:W1:Y:S03]  /*4940*/  LDCU UR6, c[0x0][0x41c] ;  /* 0x00008380ff0677ac */ /* 0x000e660008000800 */
[C---:B------:R-:W-:Y:S01]  /*4950*/  FMUL R10, R39.reuse, R10 ;  /* 0x0000000a270a7220 */ /* 0x040fe20000400000 */
[-C--:B------:R-:W-:Y:S01]  /*4960*/  FFMA R11, R12, R33.reuse, -R34 ;  /* 0x000000210c0b7223 */ /* 0x080fe20000000822 */
[----:B0-----:R-:W-:Y:S01]  /*4970*/  FFMA R16, R39, R16, -UR5 ;  /* 0x8000000527107e23 */ /* 0x001fe20008000010 */
[----:B------:R-:W0:Y:S01]  /*4980*/  LDCU UR5, c[0x0][0x400] ;  /* 0x00008000ff0577ac */ /* 0x000e220008000800 */
[----:B------:R-:W-:Y:S01]  /*4990*/  FFMA R34, R10, R24, R7 ;  /* 0x000000180a227223 */ /* 0x000fe20000000007 */
[----:B------:R-:W-:Y:S01]  /*49a0*/  FFMA R42, R13, -R0, R11 ;  /* 0x800000000d2a7223 */ /* 0x000fe2000000000b */
[----:B------:R-:W-:Y:S01]  /*49b0*/  FFMA R0, R14, R33, R43 ;  /* 0x000000210e007223 */ /* 0x000fe2000000002b */
[----:B------:R-:W-:Y:S01]  /*49c0*/  FMUL R11, R39, R18 ;  /* 0x00000012270b7220 */ /* 0x000fe20000400000 */
[--C-:B------:R-:W-:Y:S01]  /*49d0*/  FFMA R33, R34, 2, R7.reuse ;  /* 0x4000000022217823 */ /* 0x100fe20000000007 */
[C---:B------:R-:W-:Y:S01]  /*49e0*/  FFMA R45, R10.reuse, 2, R10 ;  /* 0x400000000a2d7823 */ /* 0x040fe2000000000a */
[----:B------:R-:W-:Y:S01]  /*49f0*/  FFMA R18, R10, UR21, R7 ;  /* 0x000000150a127c23 */ /* 0x000fe20008000007 */
[----:B------:R-:W-:Y:S01]  /*4a00*/  FFMA R3, R14, R3, R42 ;  /* 0x000000030e037223 */ /* 0x000fe2000000002a */
[----:B------:R-:W-:Y:S01]  /*4a10*/  FFMA R43, R34, 2, R33 ;  /* 0x40000000222b7823 */ /* 0x000fe20000000021 */
[CCC-:B------:R-:W-:Y:S01]  /*4a20*/  FFMA R33, R11.reuse, R24.reuse, R8.reuse ;  /* 0x000000180b217223 */ /* 0x1c0fe20000000008 */
[----:B------:R-:W-:Y:S01]  /*4a30*/  FFMA R45, R10, 2, R45 ;  /* 0x400000000a2d7823 */ /* 0x000fe2000000002d */
[----:B------:R-:W-:Y:S01]  /*4a40*/  FFMA R42, R11, 2, R11 ;  /* 0x400000000b2a7823 */ /* 0x000fe2000000000b */
[----:B------:R-:W-:Y:S01]  /*4a50*/  FADD R43, R18, R43 ;  /* 0x0000002b122b7221 */ /* 0x000fe20000000000 */
[----:B------:R-:W-:Y:S01]  /*4a60*/  FFMA R34, R33, 2, R8 ;  /* 0x4000000021227823 */ /* 0x000fe20000000008 */
[----:B------:R-:W-:Y:S01]  /*4a70*/  FFMA R18, R16, R24, R9 ;  /* 0x0000001810127223 */ /* 0x000fe20000000009 */
[----:B------:R-:W-:Y:S01]  /*4a80*/  FADD R10, R10, R45 ;  /* 0x0000002d0a0a7221 */ /* 0x000fe20000000000 */
[-C--:B------:R-:W-:Y:S01]  /*4a90*/  FFMA R4, R43, R28.reuse, R4 ;  /* 0x0000001c2b047223 */ /* 0x080fe20000000004 */
[----:B------:R-:W-:Y:S01]  /*4aa0*/  FFMA R34, R33, 2, R34 ;  /* 0x4000000021227823 */ /* 0x000fe20000000022 */
[----:B------:R-:W-:Y:S01]  /*4ab0*/  FFMA R33, R11, UR21, R8 ;  /* 0x000000150b217c23 */ /* 0x000fe20008000008 */
[C---:B------:R-:W-:Y:S01]  /*4ac0*/  FFMA R45, R18.reuse, 2, R9 ;  /* 0x40000000122d7823 */ /* 0x040fe20000000009 */
[----:B------:R-:W-:Y:S01]  /*4ad0*/  FADD R44, -R19, R4 ;  /* 0x00000004132c7221 */ /* 0x000fe20000000100 */
[----:B------:R-:W-:Y:S01]  /*4ae0*/  FFMA R42, R11, 2, R42 ;  /* 0x400000000b2a7823 */ /* 0x000fe2000000002a */
[----:B------:R-:W-:Y:S01]  /*4af0*/  FADD R34, R33, R34 ;  /* 0x0000002221227221 */ /* 0x000fe20000000000 */
[----:B------:R-:W-:Y:S01]  /*4b00*/  FFMA R45, R18, 2, R45 ;  /* 0x40000000122d7823 */ /* 0x000fe2000000002d */
[----:B------:R-:W-:Y:S01]  /*4b10*/  FFMA R18, R16, UR21, R9 ;  /* 0x0000001510127c23 */ /* 0x000fe20008000009 */
[----:B-1----:R-:W-:Y:S01]  /*4b20*/  FMUL R19, R44, UR6 ;  /* 0x000000062c137c20 */ /* 0x002fe20008400000 */
[-C--:B------:R-:W-:Y:S01]  /*4b30*/  FFMA R5, R34, R28.reuse, R5 ;  /* 0x0000001c22057223 */ /* 0x080fe20000000005 */
[----:B------:R-:W-:Y:S01]  /*4b40*/  FADD R11, R11, R42 ;  /* 0x0000002a0b0b7221 */ /* 0x000fe20000000000 */
[----:B------:R-:W-:Y:S01]  /*4b50*/  FADD R45, R18, R45 ;  /* 0x0000002d122d7221 */ /* 0x000fe20000000000 */
[----:B------:R-:W-:Y:S01]  /*4b60*/  FFMA R19, R44, R19, R29 ;  /* 0x000000132c137223 */ /* 0x000fe2000000001d */
[----:B------:R-:W-:Y:S01]  /*4b70*/  FADD R38, -R38, R5 ;  /* 0x0000000526267221 */ /* 0x000fe20000000100 */
[----:B------:R-:W1:Y:S01]  /*4b80*/  LDCU.64 UR6, c[0x0][0x430] ;  /* 0x00008600ff0677ac */ /* 0x000e620008000a00 */
[-C--:B------:R-:W-:Y:S01]  /*4b90*/  FFMA R6, R45, R28.reuse, R6 ;  /* 0x0000001c2d067223 */ /* 0x080fe20000000006 */
[-C--:B------:R-:W-:Y:S01]  /*4ba0*/  FFMA R7, R10, R28.reuse, R7 ;  /* 0x0000001c0a077223 */ /* 0x080fe20000000007 */
[C---:B----4-:R-:W-:Y:S01]  /*4bb0*/  FMUL R18, R38.reuse, UR12 ;  /* 0x0000000c26127c20 */ /* 0x050fe20008400000 */
[----:B------:R-:W-:Y:S01]  /*4bc0*/  FFMA R8, R11, R28, R8 ;  /* 0x0000001c0b087223 */ /* 0x000fe20000000008 */
[----:B------:R-:W3:Y:S01]  /*4bd0*/  LDCU UR12, c[0x0][0x440] ;  /* 0x00008800ff0c77ac */ /* 0x000ee20008000800 */
[----:B------:R-:W4:Y:S01]  /*4be0*/  LDC.64 R10, c[0x0][0x460] ;  /* 0x00011800ff0a7b82 */ /* 0x000f220000000a00 */
[----:B------:R-:W-:Y:S01]  /*4bf0*/  FFMA R19, R38, R18, R19 ;  /* 0x0000001226137223 */ /* 0x000fe20000000013 */
[----:B------:R-:W-:Y:S01]  /*4c00*/  FADD R18, -R17, R6 ;  /* 0x0000000611127221 */ /* 0x000fe20000000100 */
[----:B------:R-:W-:Y:S01]  /*4c10*/  FFMA R17, R16, 2, R16 ;  /* 0x4000000010117823 */ /* 0x000fe20000000010 */
[----:B------:R-:W-:Y:S01]  /*4c20*/  FADD R20, -R20, R7 ;  /* 0x0000000714147221 */ /* 0x000fe20000000100 */
[----:B------:R-:W-:Y:S01]  /*4c30*/  FADD R35, -R35, R8 ;  /* 0x0000000823237221 */ /* 0x000fe20000000100 */
[----:B------:R-:W-:Y:S01]  /*4c40*/  FMUL R29, R18, UR13 ;  /* 0x0000000d121d7c20 */ /* 0x000fe20008400000 */
[----:B------:R-:W-:Y:S01]  /*4c50*/  FFMA R17, R16, 2, R17 ;  /* 0x4000000010117823 */ /* 0x000fe20000000011 */
[----:B------:R-:W5:Y:S01]  /*4c60*/  LDCU UR13, c[0x0][0x43c] ;  /* 0x00008780ff0d77ac */ /* 0x000f620008000800 */
[----:B------:R-:W-:-:S02]  /*4c70*/  IMAD.MOV.U32 R33, RZ, RZ, R15 ;  /* 0x000000ffff217224 */ /* 0x000fc400078e000f */
[----:B------:R-:W-:Y:S01]  /*4c80*/  FFMA R19, R18, R29, R19 ;  /* 0x0000001d12137223 */ /* 0x000fe20000000013 */
[----:B------:R-:W-:Y:S01]  /*4c90*/  FADD R16, R16, R17 ;  /* 0x0000001110107221 */ /* 0x000fe20000000000 */
[----:B------:R-:W-:Y:S01]  /*4ca0*/  FMUL R18, R20, UR14 ;  /* 0x0000000e14127c20 */ /* 0x000fe20008400000 */
[----:B--2---:R-:W-:Y:S01]  /*4cb0*/  FMUL R29, R13, UR17 ;  /* 0x000000110d1d7c20 */ /* 0x004fe20008400000 */
[----:B------:R-:W-:Y:S01]  /*4cc0*/  FMUL R17, R35, UR15 ;  /* 0x0000000f23117c20 */ /* 0x000fe20008400000 */
[----:B------:R-:W-:Y:S01]  /*4cd0*/  FFMA R9, R16, R28, R9 ;  /* 0x0000001c10097223 */ /* 0x000fe20000000009 */
[----:B------:R-:W-:Y:S01]  /*4ce0*/  FFMA R18, R20, R18, R19 ;  /* 0x0000001214127223 */ /* 0x000fe20000000013 */
[----:B------:R-:W-:Y:S01]  /*4cf0*/  FFMA R29, R12, UR16, R29 ;  /* 0x000000100c1d7c23 */ /* 0x000fe2000800001d */
[----:B0-----:R-:W-:Y:S01]  /*4d00*/  FADD R19, R39, -UR5 ;  /* 0x8000000527137e21 */ /* 0x001fe20008000000 */
[----:B------:R-:W-:Y:S01]  /*4d10*/  FADD R40, -R40, R9 ;  /* 0x0000000928287221 */ /* 0x000fe20000000100 */
[----:B------:R-:W-:Y:S01]  /*4d20*/  FFMA R17, R35, R17, R18 ;  /* 0x0000001123117223 */ /* 0x000fe20000000012 */
[----:B------:R-:W-:Y:S01]  /*4d30*/  FFMA R18, R14, UR18, R29 ;  /* 0x000000120e127c23 */ /* 0x000fe2000800001d */
[----:B------:R-:W-:-:S02]  /*4d40*/  IMAD.U32 R29, RZ, RZ, UR20 ;  /* 0x00000014ff1d7e24 */ /* 0x000fc4000f8e00ff */
[C---:B-1----:R-:W-:Y:S01]  /*4d50*/  FMUL R16, R40.reuse, UR6 ;  /* 0x0000000628107c20 */ /* 0x042fe20008400000 */
[----:B------:R-:W-:Y:S01]  /*4d60*/  FMUL R20, R41, R41 ;  /* 0x0000002929147220 */ /* 0x000fe20000400000 */
[----:B------:R-:W-:Y:S01]  /*4d70*/  FFMA R18, R15, UR19, R18 ;  /* 0x000000130f127c23 */ /* 0x000fe20008000012 */
[----:B------:R-:W-:Y:S01]  /*4d80*/  FMUL R2, R19, UR7 ;  /* 0x0000000713027c20 */ /* 0x000fe20008400000 */
[----:B------:R-:W-:Y:S01]  /*4d90*/  FFMA R16, R40, R16, R17 ;  /* 0x0000001028107223 */ /* 0x000fe20000000011 */
[----:B------:R-:W-:Y:S01]  /*4da0*/  IMAD R17, R32, R29, UR4 ;  /* 0x0000000420117e24 */ /* 0x000fe2000f8e021d */
[----:B------:R-:W0:Y:S01]  /*4db0*/  LDCU UR4, c[0x0][0x448] ;  /* 0x00008900ff0477ac */ /* 0x000e220008000800 */
[----:B------:R-:W-:Y:S01]  /*4dc0*/  FFMA R29, R3, R3, R20 ;  /* 0x00000003031d7223 */ /* 0x000fe20000000014 */
[----:B------:R-:W-:Y:S01]  /*4dd0*/  FFMA R2, R19, R2, R16 ;  /* 0x0000000213027223 */ /* 0x000fe20000000010 */
[----:B----4-:R-:W-:-:S04]  /*4de0*/  IMAD.WIDE R10, R17, 0x20, R10 ;  /* 0x00000020110a7825 */ /* 0x010fc800078e020a */
[----:B------:R-:W-:Y:S01]  /*4df0*/  FFMA R3, -R18, R18, 1 ;  /* 0x3f80000012037423 */ /* 0x000fe20000000112 */
[----:B------:R-:W-:Y:S01]  /*4e00*/  FADD R17, R39, -R30 ;  /* 0x8000001e27117221 */ /* 0x000fe20000000000 */
[----:B------:R-:W-:Y:S01]  /*4e10*/  FFMA R16, R0, R0, R29 ;  /* 0x0000000000107223 */ /* 0x000fe2000000001d */
[----:B------:R-:W-:Y:S02]  /*4e20*/  IMAD.MOV.U32 R0, RZ, RZ, R14 ;  /* 0x000000ffff007224 */ /* 0x000fe400078e000e */
[----:B---3--:R-:W-:Y:S01]  /*4e30*/  FFMA R2, R3, UR12, R2 ;  /* 0x0000000c03027c23 */ /* 0x008fe20008000002 */
[C---:B-----5:R-:W-:Y:S01]  /*4e40*/  FMUL R3, R17.reuse, UR13 ;  /* 0x0000000d11037c20 */ /* 0x060fe20008400000 */
[----:B------:R1:W-:Y:S01]  /*4e50*/  STG.E.128 desc[UR10][R10.64+0x10], R12 ;  /* 0x0000100c0a007986 */ /* 0x0003e2000c101d0a */
[----:B------:R-:W-:Y:S02]  /*4e60*/  IMAD.MOV.U32 R30, RZ, RZ, R39 ;  /* 0x000000ffff1e7224 */ /* 0x000fe400078e0027 */
[----:B------:R-:W-:Y:S01]  /*4e70*/  FFMA R17, R17, R3, R2 ;  /* 0x0000000311117223 */ /* 0x000fe20000000002 */
[----:B------:R2:W-:Y:S01]  /*4e80*/  STG.E desc[UR10][R10.64], R39 ;  /* 0x000000270a007986 */ /* 0x0005e2000c10190a */
[----:B------:R-:W-:-:S02]  /*4e90*/  IMAD.MOV.U32 R3, RZ, RZ, R13 ;  /* 0x000000ffff037224 */ /* 0x000fc400078e000d */
[----:B------:R-:W-:Y:S02]  /*4ea0*/  IMAD.MOV.U32 R2, RZ, RZ, R12 ;  /* 0x000000ffff027224 */ /* 0x000fe400078e000c */
[----:B0-----:R-:W-:Y:S01]  /*4eb0*/  FFMA R29, R16, UR4, R17 ;  /* 0x00000004101d7c23 */ /* 0x001fe20008000011 */
[----:B------:R-:W-:Y:S01]  /*4ec0*/  IMAD.MOV.U32 R16, RZ, RZ, R21 ;  /* 0x000000ffff107224 */ /* 0x000fe200078e0015 */
[----:B------:R-:W-:Y:S01]  /*4ed0*/  UMOV UR4, UR8 ;  /* 0x0000000800047c82 */ /* 0x000fe20008000000 */
[----:B-1----:R-:W-:Y:S02]  /*4ee0*/  IMAD.MOV.U32 R14, RZ, RZ, R36 ;  /* 0x000000ffff0e7224 */ /* 0x002fe400078e0024 */
[----:B--2---:R-:W-:Y:S01]  /*4ef0*/  IMAD.MOV.U32 R10, RZ, RZ, R22 ;  /* 0x000000ffff0a7224 */ /* 0x004fe200078e0016 */
[----:B------:R-:W-:Y:S06]  /*4f00*/  BRA.U UP0, `(.L_x_44) ;  /* 0xffffffd900e47547 */ /* 0x000fec000b83ffff */
.L_x_11:
[----:B------:R-:W3:Y:S02]  /*4f10*/  LDCU.64 UR6, c[0x0][0x468] ;  /* 0x00008d00ff0677ac */ /* 0x000ee40008000a00 */
[----:B---3--:R-:W-:-:S04]  /*4f20*/  LEA R2, P0, R32, UR6, 0x2 ;  /* 0x0000000620027c11 */ /* 0x008fc8000f8010ff */
[----:B------:R-:W-:-:S05]  /*4f30*/  LEA.HI.X R3, R32, UR7, R31, 0x2, P0 ;  /* 0x0000000720037c11 */ /* 0x000fca00080f141f */
[----:B------:R-:W-:Y:S01]  /*4f40*/  STG.E desc[UR10][R2.64], R29 ;  /* 0x0000001d02007986 */ /* 0x000fe2000c10190a */
[----:B------:R-:W-:Y:S05]  /*4f50*/  EXIT ;  /* 0x000000000000794d */ /* 0x000fea0003800000 */
        .weak           $__internal_0_$__cuda_sm20_sqrt_rn_f32_slowpath
        .type           $__internal_0_$__cuda_sm20_sqrt_rn_f32_slowpath,@function
        .size           $__internal_0_$__cuda_sm20_sqrt_rn_f32_slowpath,($__internal_1_$__cuda_sm3x_div_rn_noftz_f32_slowpath - $__internal_0_$__cuda_sm20_sqrt_rn_f32_slowpath)
$__internal_0_$__cuda_sm20_sqrt_rn_f32_slowpath:
[----:B------:R-:W-:-:S13]  /*4f60*/  LOP3.LUT P0, RZ, R13, 0x7fffffff, RZ, 0xc0, !PT ;  /* 0x7fffffff0dff7812 */ /* 0x000fda000780c0ff */
[----:B------:R-:W-:Y:S01]  /*4f70*/  @!P0 IMAD.MOV.U32 R18, RZ, RZ, R13 ;  /* 0x000000ffff128224 */ /* 0x000fe200078e000d */
[----:B------:R-:W-:Y:S06]  /*4f80*/  @!P0 BRA `(.L_x_45) ;  /* 0x0000000000408947 */ /* 0x000fec0003800000 */
[----:B------:R-:W-:-:S13]  /*4f90*/  FSETP.GEU.FTZ.AND P0, PT, R13, RZ, PT ;  /* 0x000000ff0d00720b */ /* 0x000fda0003f1e000 */
[----:B------:R-:W-:Y:S01]  /*4fa0*/  @!P0 IMAD.MOV.U32 R18, RZ, RZ, 0x7fffffff ;  /* 0x7fffffffff128424 */ /* 0x000fe200078e00ff */
[----:B------:R-:W-:Y:S06]  /*4fb0*/  @!P0 BRA `(.L_x_45) ;  /* 0x0000000000348947 */ /* 0x000fec0003800000 */
[----:B------:R-:W-:-:S13]  /*4fc0*/  FSETP.GTU.FTZ.AND P0, PT, |R13|, +INF , PT ;  /* 0x7f8000000d00780b */ /* 0x000fda0003f1c200 */
[----:B------:R-:W-:Y:S01]  /*4fd0*/  @P0 FADD.FTZ R18, R13, 1 ;  /* 0x3f8000000d120421 */ /* 0x000fe20000010000 */
[----:B------:R-:W-:Y:S06]  /*4fe0*/  @P0 BRA `(.L_x_45) ;  /* 0x0000000000280947 */ /* 0x000fec0003800000 */
[----:B------:R-:W-:-:S13]  /*4ff0*/  FSETP.NEU.FTZ.AND P0, PT, |R13|, +INF , PT ;  /* 0x7f8000000d00780b */ /* 0x000fda0003f1d200 */
[----:B------:R-:W-:-:S04]  /*5000*/  @P0 FFMA R39, R13, 1.84467440737095516160e+19, RZ ;  /* 0x5f8000000d270823 */ /* 0x000fc800000000ff */
[----:B------:R-:W0:Y:S02]  /*5010*/  @P0 MUFU.RSQ R18, R39 ;  /* 0x0000002700120308 */ /* 0x000e240000001400 */
[----:B0-----:R-:W-:Y:S01]  /*5020*/  @P0 FMUL.FTZ R42, R39, R18 ;  /* 0x00000012272a0220 */ /* 0x001fe20000410000 */
[----:B------:R-:W-:Y:S01]  /*5030*/  @P0 FMUL.FTZ R43, R18, 0.5 ;  /* 0x3f000000122b0820 */ /* 0x000fe20000410000 */
[----:B------:R-:W-:Y:S02]  /*5040*/  @!P0 IMAD.MOV.U32 R18, RZ, RZ, R13 ;  /* 0x000000ffff128224 */ /* 0x000fe400078e000d */
[----:B------:R-:W-:-:S04]  /*5050*/  @P0 FADD.FTZ R41, -R42, -RZ ;  /* 0x800000ff2a290221 */ /* 0x000fc80000010100 */
[----:B------:R-:W-:-:S04]  /*5060*/  @P0 FFMA R41, R42, R41, R39 ;  /* 0x000000292a290223 */ /* 0x000fc80000000027 */
[----:B------:R-:W-:-:S04]  /*5070*/  @P0 FFMA R41, R41, R43, R42 ;  /* 0x0000002b29290223 */ /* 0x000fc8000000002a */
[----:B------:R-:W-:-:S07]  /*5080*/  @P0 FMUL.FTZ R18, R41, 2.3283064365386962891e-10 ;  /* 0x2f80000029120820 */ /* 0x000fce0000410000 */
.L_x_45:
[----:B------:R-:W-:Y:S02]  /*5090*/  IMAD.MOV.U32 R42, RZ, RZ, R44 ;  /* 0x000000ffff2a7224 */ /* 0x000fe400078e002c */
[----:B------:R-:W-:-:S04]  /*50a0*/  IMAD.MOV.U32 R43, RZ, RZ, 0x0 ;  /* 0x00000000ff2b7424 */ /* 0x000fc800078e00ff */
[----:B------:R-:W-:Y:S05]  /*50b0*/  RET.REL.NODEC R42 `(mppi_tq_kernel) ;  /* 0xffffffac2ad07950 */ /* 0x000fea0003c3ffff */
        .weak           $__internal_1_$__cuda_sm3x_div_rn_noftz_f32_slowpath
        .type           $__internal_1_$__cuda_sm3x_div_rn_noftz_f32_slowpath,@function
        .size           $__internal_1_$__cuda_sm3x_div_rn_noftz_f32_slowpath,(.L_x_59 - $__internal_1_$__cuda_sm3x_div_rn_noftz_f32_slowpath)
$__internal_1_$__cuda_sm3x_div_rn_noftz_f32_slowpath:
[--C-:B------:R-:W-:Y:S01]  /*50c0*/  SHF.R.U32.HI R39, RZ, 0x17, R18.reuse ;  /* 0x00000017ff277819 */ /* 0x100fe20000011612 */
[----:B------:R-:W-:Y:S01]  /*50d0*/  BSSY.RECONVERGENT B2, `(.L_x_46) ;  /* 0x0000063000027945 */ /* 0x000fe20003800200 */
[----:B------:R-:W-:Y:S01]  /*50e0*/  SHF.R.U32.HI R43, RZ, 0x17, R15 ;  /* 0x00000017ff2b7819 */ /* 0x000fe2000001160f */
[----:B------:R-:W-:Y:S01]  /*50f0*/  IMAD.MOV.U32 R46, RZ, RZ, R18 ;  /* 0x000000ffff2e7224 */ /* 0x000fe200078e0012 */
[----:B------:R-:W-:Y:S02]  /*5100*/  LOP3.LUT R39, R39, 0xff, RZ, 0xc0, !PT ;  /* 0x000000ff27277812 */ /* 0x000fe400078ec0ff */
[----:B------:R-:W-:-:S03]  /*5110*/  LOP3.LUT R43, R43, 0xff, RZ, 0xc0, !PT ;  /* 0x000000ff2b2b7812 */ /* 0x000fc600078ec0ff */
[----:B------:R-:W-:Y:S02]  /*5120*/  VIADD R44, R39, 0xffffffff ;  /* 0xffffffff272c7836 */ /* 0x000fe40000000000 */
[----:B------:R-:W-:-:S03]  /*5130*/  VIADD R45, R43, 0xffffffff ;  /* 0xffffffff2b2d7836 */ /* 0x000fc60000000000 */
[----:B------:R-:W-:-:S04]  /*5140*/  ISETP.GT.U32.AND P0, PT, R44, 0xfd, PT ;  /* 0x000000fd2c00780c */ /* 0x000fc80003f04070 */
[----:B------:R-:W-:-:S13]  /*5150*/  ISETP.GT.U32.OR P0, PT, R45, 0xfd, P0 ;  /* 0x000000fd2d00780c */ /* 0x000fda0000704470 */
[----:B------:R-:W-:Y:S01]  /*5160*/  @!P0 IMAD.MOV.U32 R41, RZ, RZ, RZ ;  /* 0x000000ffff298224 */ /* 0x000fe200078e00ff */
[----:B------:R-:W-:Y:S06]  /*5170*/  @!P0 BRA `(.L_x_47) ;  /* 0x00000000005c8947 */ /* 0x000fec0003800000 */
[----:B------:R-:W-:Y:S02]  /*5180*/  FSETP.GTU.FTZ.AND P0, PT, |R15|, +INF , PT ;  /* 0x7f8000000f00780b */ /* 0x000fe40003f1c200 */
[----:B------:R-:W-:-:S04]  /*5190*/  FSETP.GTU.FTZ.AND P1, PT, |R18|, +INF , PT ;  /* 0x7f8000001200780b */ /* 0x000fc80003f3c200 */
[----:B------:R-:W-:-:S13]  /*51a0*/  PLOP3.LUT P0, PT, P0, P1, PT, 0xf8, 0x8f ;  /* 0x00000000008f781c */ /* 0x000fda0000703f70 */
[----:B------:R-:W-:Y:S05]  /*51b0*/  @P0 BRA `(.L_x_48) ;  /* 0x00000004004c0947 */ /* 0x000fea0003800000 */
[----:B------:R-:W-:-:S13]  /*51c0*/  LOP3.LUT P0, RZ, R46, 0x7fffffff, R15, 0xc8, !PT ;  /* 0x7fffffff2eff7812 */ /* 0x000fda000780c80f */
[----:B------:R-:W-:Y:S05]  /*51d0*/  @!P0 BRA `(.L_x_49) ;  /* 0x00000004003c8947 */ /* 0x000fea0003800000 */
[C---:B------:R-:W-:Y:S02]  /*51e0*/  FSETP.NEU.FTZ.AND P0, PT, |R15|.reuse, +INF , PT ;  /* 0x7f8000000f00780b */ /* 0x040fe40003f1d200 */
[----:B------:R-:W-:Y:S02]  /*51f0*/  FSETP.NEU.FTZ.AND P3, PT, |R18|, +INF , PT ;  /* 0x7f8000001200780b */ /* 0x000fe40003f7d200 */
[----:B------:R-:W-:-:S11]  /*5200*/  FSETP.NEU.FTZ.AND P1, PT, |R15|, +INF , PT ;  /* 0x7f8000000f00780b */ /* 0x000fd60003f3d200 */
[----:B------:R-:W-:Y:S05]  /*5210*/  @!P3 BRA !P0, `(.L_x_49) ;  /* 0x00000004002cb947 */ /* 0x000fea0004000000 */
[----:B------:R-:W-:-:S04]  /*5220*/  LOP3.LUT P0, RZ, R15, 0x7fffffff, RZ, 0xc0, !PT ;  /* 0x7fffffff0fff7812 */ /* 0x000fc8000780c0ff */
[----:B------:R-:W-:-:S13]  /*5230*/  PLOP3.LUT P0, PT, P3, P0, PT, 0x2f, 0xf2 ;  /* 0x0000000000f2781c */ /* 0x000fda0001f00577 */
[----:B------:R-:W-:Y:S05]  /*5240*/  @P0 BRA `(.L_x_50) ;  /* 0x0000000400180947 */ /* 0x000fea0003800000 */
[----:B------:R-:W-:-:S04]  /*5250*/  LOP3.LUT P0, RZ, R46, 0x7fffffff, RZ, 0xc0, !PT ;  /* 0x7fffffff2eff7812 */ /* 0x000fc8000780c0ff */
[----:B------:R-:W-:-:S13]  /*5260*/  PLOP3.LUT P0, PT, P1, P0, PT, 0x2f, 0xf2 ;  /* 0x0000000000f2781c */ /* 0x000fda0000f00577 */
[----:B------:R-:W-:Y:S05]  /*5270*/  @P0 BRA `(.L_x_51) ;  /* 0x0000000400000947 */ /* 0x000fea0003800000 */
[----:B------:R-:W-:Y:S02]  /*5280*/  ISETP.GE.AND P0, PT, R45, RZ, PT ;  /* 0x000000ff2d00720c */ /* 0x000fe40003f06270 */
[----:B------:R-:W-:-:S11]  /*5290*/  ISETP.GE.AND P1, PT, R44, RZ, PT ;  /* 0x000000ff2c00720c */ /* 0x000fd60003f26270 */
[----:B------:R-:W-:Y:S02]  /*52a0*/  @P0 IMAD.MOV.U32 R41, RZ, RZ, RZ ;  /* 0x000000ffff290224 */ /* 0x000fe400078e00ff */
[----:B------:R-:W-:Y:S01]  /*52b0*/  @!P0 FFMA R15, R15, 1.84467440737095516160e+19, RZ ;  /* 0x5f8000000f0f8823 */ /* 0x000fe200000000ff */
[----:B------:R-:W-:Y:S02]  /*52c0*/  @!P0 IMAD.MOV.U32 R41, RZ, RZ, -0x40 ;  /* 0xffffffc0ff298424 */ /* 0x000fe400078e00ff */
[----:B------:R-:W-:Y:S02]  /*52d0*/  @!P1 FFMA R46, R18, 1.84467440737095516160e+19, RZ ;  /* 0x5f800000122e9823 */ /* 0x000fe400000000ff */
[----:B------:R-:W-:-:S07]  /*52e0*/  @!P1 VIADD R41, R41, 0x40 ;  /* 0x0000004029299836 */ /* 0x000fce0000000000 */
.L_x_47:
[----:B------:R-:W-:Y:S01]  /*52f0*/  LEA R47, R39, 0xc0800000, 0x17 ;  /* 0xc0800000272f7811 */ /* 0x000fe200078eb8ff */
[----:B------:R-:W-:Y:S01]  /*5300*/  VIADD R48, R43, 0xffffff81 ;  /* 0xffffff812b307836 */ /* 0x000fe20000000000 */
[----:B------:R-:W-:Y:S03]  /*5310*/  BSSY.RECONVERGENT B3, `(.L_x_52) ;  /* 0x0000035000037945 */ /* 0x000fe60003800200 */
[----:B------:R-:W-:Y:S02]  /*5320*/  IMAD.IADD R47, R46, 0x1, -R47 ;  /* 0x000000012e2f7824 */ /* 0x000fe400078e0a2f */
[C---:B------:R-:W-:Y:S01]  /*5330*/  IMAD R15, R48.reuse, -0x800000, R15 ;  /* 0xff800000300f7824 */ /* 0x040fe200078e020f */
[----:B------:R-:W-:Y:S01]  /*5340*/  IADD3 R48, PT, PT, R48, 0x7f, -R39 ;  /* 0x0000007f30307810 */ /* 0x000fe20007ffe827 */
[----:B------:R-:W0:Y:S01]  /*5350*/  MUFU.RCP R44, R47 ;  /* 0x0000002f002c7308 */ /* 0x000e220000001000 */
[----:B------:R-:W-:-:S03]  /*5360*/  FADD.FTZ R46, -R47, -RZ ;  /* 0x800000ff2f2e7221 */ /* 0x000fc60000010100 */
[----:B------:R-:W-:Y:S02]  /*5370*/  IMAD.IADD R48, R48, 0x1, R41 ;  /* 0x0000000130307824 */ /* 0x000fe400078e0229 */
[----:B0-----:R-:W-:-:S04]  /*5380*/  FFMA R43, R44, R46, 1 ;  /* 0x3f8000002c2b7423 */ /* 0x001fc8000000002e */
[----:B------:R-:W-:-:S04]  /*5390*/  FFMA R44, R44, R43, R44 ;  /* 0x0000002b2c2c7223 */ /* 0x000fc8000000002c */
[----:B------:R-:W-:-:S04]  /*53a0*/  FFMA R43, R15, R44, RZ ;  /* 0x0000002c0f2b7223 */ /* 0x000fc800000000ff */
[----:B------:R-:W-:-:S04]  /*53b0*/  FFMA R45, R46, R43, R15 ;  /* 0x0000002b2e2d7223 */ /* 0x000fc8000000000f */
[----:B------:R-:W-:-:S04]  /*53c0*/  FFMA R45, R44, R45, R43 ;  /* 0x0000002d2c2d7223 */ /* 0x000fc8000000002b */
[----:B------:R-:W-:-:S04]  /*53d0*/  FFMA R46, R46, R45, R15 ;  /* 0x0000002d2e2e7223 */ /* 0x000fc8000000000f */
[----:B------:R-:W-:-:S05]  /*53e0*/  FFMA R15, R44, R46, R45 ;  /* 0x0000002e2c0f7223 */ /* 0x000fca000000002d */
[----:B------:R-:W-:-:S04]  /*53f0*/  SHF.R.U32.HI R39, RZ, 0x17, R15 ;  /* 0x00000017ff277819 */ /* 0x000fc8000001160f */
[----:B------:R-:W-:-:S05]  /*5400*/  LOP3.LUT R39, R39, 0xff, RZ, 0xc0, !PT ;  /* 0x000000ff27277812 */ /* 0x000fca00078ec0ff */
[----:B------:R-:W-:-:S04]  /*5410*/  IMAD.IADD R39, R39, 0x1, R48 ;  /* 0x0000000127277824 */ /* 0x000fc800078e0230 */
[----:B------:R-:W-:-:S05]  /*5420*/  VIADD R41, R39, 0xffffffff ;  /* 0xffffffff27297836 */ /* 0x000fca0000000000 */
[----:B------:R-:W-:-:S13]  /*5430*/  ISETP.GE.U32.AND P0, PT, R41, 0xfe, PT ;  /* 0x000000fe2900780c */ /* 0x000fda0003f06070 */
[----:B------:R-:W-:Y:S05]  /*5440*/  @!P0 BRA `(.L_x_53) ;  /* 0x0000000000808947 */ /* 0x000fea0003800000 */
[----:B------:R-:W-:-:S13]  /*5450*/  ISETP.GT.AND P0, PT, R39, 0xfe, PT ;  /* 0x000000fe2700780c */ /* 0x000fda0003f04270 */
[----:B------:R-:W-:Y:S05]  /*5460*/  @P0 BRA `(.L_x_54) ;  /* 0x00000000006c0947 */ /* 0x000fea0003800000 */
[----:B------:R-:W-:-:S13]  /*5470*/  ISETP.GE.AND P0, PT, R39, 0x1, PT ;  /* 0x000000012700780c */ /* 0x000fda0003f06270 */
[----:B------:R-:W-:Y:S05]  /*5480*/  @P0 BRA `(.L_x_55) ;  /* 0x0000000000740947 */ /* 0x000fea0003800000 */
[----:B------:R-:W-:Y:S02]  /*5490*/  ISETP.GE.AND P0, PT, R39, -0x18, PT ;  /* 0xffffffe82700780c */ /* 0x000fe40003f06270 */
[----:B------:R-:W-:-:S11]  /*54a0*/  LOP3.LUT R15, R15, 0x80000000, RZ, 0xc0, !PT ;  /* 0x800000000f0f7812 */ /* 0x000fd600078ec0ff */
[----:B------:R-:W-:Y:S05]  /*54b0*/  @!P0 BRA `(.L_x_55) ;  /* 0x0000000000688947 */ /* 0x000fea0003800000 */
[CCC-:B------:R-:W-:Y:S01]  /*54c0*/  FFMA.RZ R41, R44.reuse, R46.reuse, R45.reuse ;  /* 0x0000002e2c297223 */ /* 0x1c0fe2000000c02d */
[CCC-:B------:R-:W-:Y:S01]  /*54d0*/  FFMA.RP R43, R44.reuse, R46.reuse, R45.reuse ;  /* 0x0000002e2c2b7223 */ /* 0x1c0fe2000000802d */
[----:B------:R-:W-:Y:S01]  /*54e0*/  FFMA.RM R46, R44, R46, R45 ;  /* 0x0000002e2c2e7223 */ /* 0x000fe2000000402d */
[C---:B------:R-:W-:Y:S01]  /*54f0*/  VIADD R44, R39.reuse, 0x20 ;  /* 0x00000020272c7836 */ /* 0x040fe20000000000 */
[----:B------:R-:W-:Y:S02]  /*5500*/  ISETP.NE.AND P3, PT, R39, RZ, PT ;  /* 0x000000ff2700720c */ /* 0x000fe40003f65270 */
[----:B------:R-:W-:Y:S02]  /*5510*/  LOP3.LUT R41, R41, 0x7fffff, RZ, 0xc0, !PT ;  /* 0x007fffff29297812 */ /* 0x000fe400078ec0ff */
[----:B------:R-:W-:Y:S01]  /*5520*/  ISETP.NE.AND P1, PT, R39, RZ, PT ;  /* 0x000000ff2700720c */ /* 0x000fe20003f25270 */
[----:B------:R-:W-:Y:S01]  /*5530*/  IMAD.MOV R39, RZ, RZ, -R39 ;  /* 0x000000ffff277224 */ /* 0x000fe200078e0a27 */
[----:B------:R-:W-:-:S02]  /*5540*/  LOP3.LUT R41, R41, 0x800000, RZ, 0xfc, !PT ;  /* 0x0080000029297812 */ /* 0x000fc400078efcff */
[----:B------:R-:W-:Y:S02]  /*5550*/  FSETP.NEU.FTZ.AND P0, PT, R43, R46, PT ;  /* 0x0000002e2b00720b */ /* 0x000fe40003f1d000 */
[----:B------:R-:W-:Y:S02]  /*5560*/  SHF.L.U32 R44, R41, R44, RZ ;  /* 0x0000002c292c7219 */ /* 0x000fe400000006ff */
[----:B------:R-:W-:Y:S02]  /*5570*/  SEL R46, R39, RZ, P3 ;  /* 0x000000ff272e7207 */ /* 0x000fe40001800000 */
[----:B------:R-:W-:Y:S02]  /*5580*/  ISETP.NE.AND P1, PT, R44, RZ, P1 ;  /* 0x000000ff2c00720c */ /* 0x000fe40000f25270 */
[----:B------:R-:W-:Y:S02]  /*5590*/  SHF.R.U32.HI R41, RZ, R46, R41 ;  /* 0x0000002eff297219 */ /* 0x000fe40000011629 */
[----:B------:R-:W-:-:S02]  /*55a0*/  PLOP3.LUT P0, PT, P0, P1, PT, 0xf8, 0x8f ;  /* 0x00000000008f781c */ /* 0x000fc40000703f70 */
[----:B------:R-:W-:Y:S02]  /*55b0*/  SHF.R.U32.HI R39, RZ, 0x1, R41 ;  /* 0x00000001ff277819 */ /* 0x000fe40000011629 */
[----:B------:R-:W-:-:S04]  /*55c0*/  SEL R44, RZ, 0x1, !P0 ;  /* 0x00000001ff2c7807 */ /* 0x000fc80004000000 */
[----:B------:R-:W-:-:S04]  /*55d0*/  LOP3.LUT R44, R44, 0x1, R39, 0xf8, !PT ;  /* 0x000000012c2c7812 */ /* 0x000fc800078ef827 */
[----:B------:R-:W-:-:S05]  /*55e0*/  LOP3.LUT R44, R44, R41, RZ, 0xc0, !PT ;  /* 0x000000292c2c7212 */ /* 0x000fca00078ec0ff */
[----:B------:R-:W-:-:S05]  /*55f0*/  IMAD.IADD R44, R39, 0x1, R44 ;  /* 0x00000001272c7824 */ /* 0x000fca00078e022c */
[----:B------:R-:W-:Y:S01]  /*5600*/  LOP3.LUT R15, R44, R15, RZ, 0xfc, !PT ;  /* 0x0000000f2c0f7212 */ /* 0x000fe200078efcff */
[----:B------:R-:W-:Y:S06]  /*5610*/  BRA `(.L_x_55) ;  /* 0x0000000000107947 */ /* 0x000fec0003800000 */
.L_x_54:
[----:B------:R-:W-:-:S04]  /*5620*/  LOP3.LUT R15, R15, 0x80000000, RZ, 0xc0, !PT ;  /* 0x800000000f0f7812 */ /* 0x000fc800078ec0ff */
[----:B------:R-:W-:Y:S01]  /*5630*/  LOP3.LUT R15, R15, 0x7f800000, RZ, 0xfc, !PT ;  /* 0x7f8000000f0f7812 */ /* 0x000fe200078efcff */
[----:B------:R-:W-:Y:S06]  /*5640*/  BRA `(.L_x_55) ;  /* 0x0000000000047947 */ /* 0x000fec0003800000 */
.L_x_53:
[----:B------:R-:W-:-:S07]  /*5650*/  IMAD R15, R48, 0x800000, R15 ;  /* 0x00800000300f7824 */ /* 0x000fce00078e020f */
.L_x_55:
[----:B------:R-:W-:Y:S05]  /*5660*/  BSYNC.RECONVERGENT B3 ;  /* 0x0000000000037941 */ /* 0x000fea0003800200 */
.L_x_52:
[----:B------:R-:W-:Y:S05]  /*5670*/  BRA `(.L_x_56) ;  /* 0x0000000000207947 */ /* 0x000fea0003800000 */
.L_x_51:
[----:B------:R-:W-:-:S04]  /*5680*/  LOP3.LUT R15, R46, 0x80000000, R15, 0x48, !PT ;  /* 0x800000002e0f7812 */ /* 0x000fc800078e480f */
[----:B------:R-:W-:Y:S01]  /*5690*/  LOP3.LUT R15, R15, 0x7f800000, RZ, 0xfc, !PT ;  /* 0x7f8000000f0f7812 */ /* 0x000fe200078efcff */
[----:B------:R-:W-:Y:S06]  /*56a0*/  BRA `(.L_x_56) ;  /* 0x0000000000147947 */ /* 0x000fec0003800000 */
.L_x_50:
[----:B------:R-:W-:Y:S01]  /*56b0*/  LOP3.LUT R15, R46, 0x80000000, R15, 0x48, !PT ;  /* 0x800000002e0f7812 */ /* 0x000fe200078e480f */
[----:B------:R-:W-:Y:S06]  /*56c0*/  BRA `(.L_x_56) ;  /* 0x00000000000c7947 */ /* 0x000fec0003800000 */
.L_x_49:
[----:B------:R-:W0:Y:S01]  /*56d0*/  MUFU.RSQ R15, -QNAN ;  /* 0xffc00000000f7908 */ /* 0x000e220000001400 */
[----:B------:R-:W-:Y:S05]  /*56e0*/  BRA `(.L_x_56) ;  /* 0x0000000000047947 */ /* 0x000fea0003800000 */
.L_x_48:
[----:B------:R-:W-:-:S07]  /*56f0*/  FADD.FTZ R15, R15, R18 ;  /* 0x000000120f0f7221 */ /* 0x000fce0000010000 */
.L_x_56:
[----:B------:R-:W-:Y:S05]  /*5700*/  BSYNC.RECONVERGENT B2 ;  /* 0x0000000000027941 */ /* 0x000fea0003800200 */
.L_x_46:
[----:B------:R-:W-:-:S04]  /*5710*/  IMAD.MOV.U32 R43, RZ, RZ, 0x0 ;  /* 0x00000000ff2b7424 */ /* 0x000fc800078e00ff */
[----:B0-----:R-:W-:Y:S05]  /*5720*/  RET.REL.NODEC R42 `(mppi_tq_kernel) ;  /* 0xffffffa82a347950 */ /* 0x001fea0003c3ffff */
.L_x_57:
[----:B------:R-:W-:-:S00]  /*5730*/  BRA `(.L_x_57) ;  /* 0xfffffffc00fc7947 */ /* 0x000fc0000383ffff */
[----:B------:R-:W-:-:S00]  /*5740*/  NOP ;  /* 0x0000000000007918 */ /* 0x000fc00000000000 */
        /* <DEDUP_REMOVED lines=11> */
.L_x_59:


//--------------------- .nv.global.init           --------------------------
	.section	.nv.global.init,"aw",@progbits
	.align	4
.nv.global.init:
	.type		__cudart_i2opi_f,@object
	.size		__cudart_i2opi_f,(mrg32k3aM1SubSeq - __cudart_i2opi_f)
__cudart_i2opi_f:
        /*0000*/ 	.byte	0x41, 0x90, 0x43, 0x3c, 0x99, 0x95, 0x62, 0xdb, 0xc0, 0xdd, 0x34, 0xf5, 0xd1, 0x57, 0x27, 0xfc
        /*0010*/ 	.byte	0x29, 0x15, 0x44, 0x4e, 0x6e, 0x83, 0xf9, 0xa2
	.type		mrg32k3aM1SubSeq,@object
	.size		mrg32k3aM1SubSeq,(mrg32k3aM2SubSeq - mrg32k3aM1SubSeq)
mrg32k3aM1SubSeq:
        /*0018*/ 	.byte	0x0b, 0xcc, 0xee, 0x04, 0x73, 0x29, 0x8b, 0x6f, 0xf6, 0x53, 0x03, 0xf6, 0x23, 0xf6, 0xea, 0xda
        /* <DEDUP_REMOVED lines=125> */
	.type		mrg32k3aM2SubSeq,@object
	.size		mrg32k3aM2SubSeq,(mrg32k3aM1 - mrg32k3aM2SubSeq)
mrg32k3aM2SubSeq:
        /* <DEDUP_REMOVED lines=126> */
	.type		mrg32k3aM1,@object
	.size		mrg32k3aM1,(mrg32k3aM1Seq - mrg32k3aM1)
mrg32k3aM1:
        /* <DEDUP_REMOVED lines=144> */
	.type		mrg32k3aM1Seq,@object
	.size		mrg32k3aM1Seq,(mrg32k3aM2 - mrg32k3aM1Seq)
mrg32k3aM1Seq:
        /* <DEDUP_REMOVED lines=144> */
	.type		mrg32k3aM2,@object
	.size		mrg32k3aM2,(mrg32k3aM2Seq - mrg32k3aM2)
mrg32k3aM2:
        /* <DEDUP_REMOVED lines=144> */
	.type		mrg32k3aM2Seq,@object
	.size		mrg32k3aM2Seq,(precalc_xorwow_matrix - mrg32k3aM2Seq)
mrg32k3aM2Seq:
        /* <DEDUP_REMOVED lines=144> */
	.type		precalc_xorwow_matrix,@object
	.size		precalc_xorwow_matrix,(precalc_xorwow_offset_matrix - precalc_xorwow_matrix)
precalc_xorwow_matrix:
        /* <DEDUP_REMOVED lines=6400> */
	.type		precalc_xorwow_offset_matrix,@object
	.size		precalc_xorwow_offset_matrix,(.L_1 - precalc_xorwow_offset_matrix)
precalc_xorwow_offset_matrix:
        /* <DEDUP_REMOVED lines=6400> */
.L_1:


//--------------------- .nv.shared.reserved.0     --------------------------
	.section	.nv.shared.reserved.0,"aw",@nobits
	.weak		__nv_reservedSMEM_offset_0_alias
	.size		__nv_reservedSMEM_offset_0_alias, 0, 64
	.other		__nv_reservedSMEM_offset_0_alias,@"STO_CUDA_RESERVED_SHARED STV_DEFAULT"
__nv_reservedSMEM_offset_0_alias:
	.zero		0
	.zero		64


//--------------------- .nv.constant0.mppi_tq_kernel --------------------------
	.section	.nv.constant0.mppi_tq_kernel,"a",@progbits
	.sectionflags	@""
	.align	4
.nv.constant0.mppi_tq_kernel:
	.zero		1136


//--------------------- SYMBOLS --------------------------

	.type		.nv.reservedSmem.offset0,@object
	.size		.nv.reservedSmem.offset0,0x4
